// auto-generated by cutlass_sweep.gemm — config: {"arch": "sm_90", "cluster_m": 2, "cluster_n": 1, "dtype": "int8", "stages": 0, "tile_k": 32, "tile_m": 256, "tile_n": 128}
#include "cutlass/cutlass.h"
#include "cutlass/gemm/collective/collective_builder.hpp"
#include "cutlass/gemm/device/gemm_universal_adapter.h"
#include "cutlass/gemm/kernel/gemm_universal.hpp"
#include "cutlass/epilogue/collective/collective_builder.hpp"

using ElemA = int8_t;
using ElemB = int8_t;
using ElemCD = int8_t;
using Acc  = int32_t;
using TileShape    = cute::Shape<cute::_256, cute::_128, cute::_32>;
using ClusterShape = cute::Shape<cute::_2, cute::_1, cute::_1>;

using CollectiveEpilogue = typename cutlass::epilogue::collective::CollectiveBuilder<
    cutlass::arch::Sm90, cutlass::arch::OpClassTensorOp,
    TileShape, ClusterShape,
    cutlass::epilogue::collective::EpilogueTileAuto,
    Acc, Acc,
    ElemCD, cutlass::layout::RowMajor, 128 / cutlass::sizeof_bits<ElemCD>::value,
    ElemCD, cutlass::layout::RowMajor, 128 / cutlass::sizeof_bits<ElemCD>::value,
    cutlass::epilogue::collective::EpilogueScheduleAuto
  >::CollectiveOp;

using CollectiveMainloop = typename cutlass::gemm::collective::CollectiveBuilder<
    cutlass::arch::Sm90, cutlass::arch::OpClassTensorOp,
    ElemA, cutlass::layout::RowMajor, 128 / cutlass::sizeof_bits<ElemA>::value,
    ElemB, cutlass::layout::ColumnMajor, 128 / cutlass::sizeof_bits<ElemB>::value,
    Acc,
    TileShape, ClusterShape,
    cutlass::gemm::collective::StageCountAutoCarveout<static_cast<int>(sizeof(typename CollectiveEpilogue::SharedStorage))>,
    cutlass::gemm::collective::KernelScheduleAuto
  >::CollectiveOp;

using GemmKernel = cutlass::gemm::kernel::GemmUniversal<
    cute::Shape<int,int,int,int>,
    CollectiveMainloop,
    CollectiveEpilogue
>;
using Gemm = cutlass::gemm::device::GemmUniversalAdapter<GemmKernel>;

// Force the device kernel symbol into the cubin without needing a host main.
auto* _anchor = &cutlass::device_kernel<GemmKernel>;


// ===== COMPILED SASS (sm_90a) =====

	.target	sm_90a

	.elftype	@"ET_EXEC"


//--------------------- .note.nv.tkinfo           --------------------------
	.section	.note.nv.tkinfo,"",@"SHT_NOTE"
	.sectionflags	@"SHF_NOTE_NV_TKINFO"
	.tkinfo
        /*0018*/ 	.word	0x00000002
        /*0030*/ 	.string	""
        /*0030*/ 	.string	"ptxas"
        /*0030*/ 	.string	"Cuda compilation tools, release 13.0, V13.0.88"
        /*0030*/ 	.string	"Build cuda_13.0.r13.0/compiler.36424714_0"
        /*0030*/ 	.string	"-arch sm_90a -m 64 "



//--------------------- .note.nv.cuinfo           --------------------------
	.section	.note.nv.cuinfo,"",@"SHT_NOTE"
	.sectionflags	@"SHF_NOTE_NV_CUINFO"
        /*0018*/ 	.short	0x0002
        /*001a*/ 	.short	0x005a
        /*001c*/ 	.short	0x0082
	.zero		2


//--------------------- .nv.info                  --------------------------
	.section	.nv.info,"",@"SHT_CUDA_INFO"
	.align	4


	//----- nvinfo : EIATTR_REGCOUNT
	.align		4
        /*0000*/ 	.byte	0x04, 0x2f
        /*0002*/ 	.short	(.L_15 - .L_14)
	.align		4
.L_14:
        /*0004*/ 	.word	index@(_ZN7cutlass13device_kernelINS_4gemm6kernel13GemmUniversalIN4cute5tupleIJiiiiEEENS1_10collective13CollectiveMmaINS1_34MainloopSm90TmaGmmaWarpSpecializedILi18ENS5_IJNS4_1CILi2EEENSA_ILi1EEESC_EEENS1_35KernelTmaWarpSpecializedCooperativeEEENS5_IJNSA_ILi256EEENSA_ILi128EEENSA_ILi32EEEEEEaNS5_IJlSC_lEEEaSK_NS4_8TiledMMAINS4_8MMA_AtomIJNS4_4SM904GMMA27MMA_64x128x32_S32S8S8_SS_TNEEEENS4_6LayoutISD_NS5_IJSC_NSA_ILi0EEESS_EEEEENS5_IJNS4_10UnderscoreESV_SV_EEEEENS4_13SM90_TMA_LOADENS4_14ComposedLayoutINS4_7SwizzleILi1ELi4ELi3EEENS4_18smem_ptr_flag_bitsILi8EEENSR_INS5_IJNSA_ILi8EEESI_EEENS5_IJSI_SC_EEEEEEEvNS4_8identityENS4_23SM90_TMA_LOAD_MULTICASTES18_vS19_EENS_8epilogue10collective6detail29Sm90TmaWarpSpecializedAdapterINS1D_15DefaultEpilogueIaSK_SK_NS1C_6thread17LinearCombinationIaLi1EiiLNS1H_9ScaleType4KindE0ELNS_15FloatRoundStyleE2EaEENS1_15EpilogueDefaultEEEEEvvEEEEvNT_6ParamsE)
        /*0008*/ 	.word	0x000000a8


	//----- nvinfo : EIATTR_FRAME_SIZE
	.align		4
.L_15:
        /*000c*/ 	.byte	0x04, 0x11
        /*000e*/ 	.short	(.L_17 - .L_16)
	.align		4
.L_16:
        /*0010*/ 	.word	index@(_ZN7cutlass13device_kernelINS_4gemm6kernel13GemmUniversalIN4cute5tupleIJiiiiEEENS1_10collective13CollectiveMmaINS1_34MainloopSm90TmaGmmaWarpSpecializedILi18ENS5_IJNS4_1CILi2EEENSA_ILi1EEESC_EEENS1_35KernelTmaWarpSpecializedCooperativeEEENS5_IJNSA_ILi256EEENSA_ILi128EEENSA_ILi32EEEEEEaNS5_IJlSC_lEEEaSK_NS4_8TiledMMAINS4_8MMA_AtomIJNS4_4SM904GMMA27MMA_64x128x32_S32S8S8_SS_TNEEEENS4_6LayoutISD_NS5_IJSC_NSA_ILi0EEESS_EEEEENS5_IJNS4_10UnderscoreESV_SV_EEEEENS4_13SM90_TMA_LOADENS4_14ComposedLayoutINS4_7SwizzleILi1ELi4ELi3EEENS4_18smem_ptr_flag_bitsILi8EEENSR_INS5_IJNSA_ILi8EEESI_EEENS5_IJSI_SC_EEEEEEEvNS4_8identityENS4_23SM90_TMA_LOAD_MULTICASTES18_vS19_EENS_8epilogue10collective6detail29Sm90TmaWarpSpecializedAdapterINS1D_15DefaultEpilogueIaSK_SK_NS1C_6thread17LinearCombinationIaLi1EiiLNS1H_9ScaleType4KindE0ELNS_15FloatRoundStyleE2EaEENS1_15EpilogueDefaultEEEEEvvEEEEvNT_6ParamsE)
        /*0014*/ 	.word	0x00000000


	//----- nvinfo : EIATTR_MIN_STACK_SIZE
	.align		4
.L_17:
        /*0018*/ 	.byte	0x04, 0x12
        /*001a*/ 	.short	(.L_19 - .L_18)
	.align		4
.L_18:
        /*001c*/ 	.word	index@(_ZN7cutlass13device_kernelINS_4gemm6kernel13GemmUniversalIN4cute5tupleIJiiiiEEENS1_10collective13CollectiveMmaINS1_34MainloopSm90TmaGmmaWarpSpecializedILi18ENS5_IJNS4_1CILi2EEENSA_ILi1EEESC_EEENS1_35KernelTmaWarpSpecializedCooperativeEEENS5_IJNSA_ILi256EEENSA_ILi128EEENSA_ILi32EEEEEEaNS5_IJlSC_lEEEaSK_NS4_8TiledMMAINS4_8MMA_AtomIJNS4_4SM904GMMA27MMA_64x128x32_S32S8S8_SS_TNEEEENS4_6LayoutISD_NS5_IJSC_NSA_ILi0EEESS_EEEEENS5_IJNS4_10UnderscoreESV_SV_EEEEENS4_13SM90_TMA_LOADENS4_14ComposedLayoutINS4_7SwizzleILi1ELi4ELi3EEENS4_18smem_ptr_flag_bitsILi8EEENSR_INS5_IJNSA_ILi8EEESI_EEENS5_IJSI_SC_EEEEEEEvNS4_8identityENS4_23SM90_TMA_LOAD_MULTICASTES18_vS19_EENS_8epilogue10collective6detail29Sm90TmaWarpSpecializedAdapterINS1D_15DefaultEpilogueIaSK_SK_NS1C_6thread17LinearCombinationIaLi1EiiLNS1H_9ScaleType4KindE0ELNS_15FloatRoundStyleE2EaEENS1_15EpilogueDefaultEEEEEvvEEEEvNT_6ParamsE)
        /*0020*/ 	.word	0x00000000
.L_19:


//--------------------- .nv.compat                --------------------------
	.section	.nv.compat,"",@"SHT_CUDA_COMPAT_INFO"
	.align	4
        /*0000*/ 	.byte	0x02, 0x09, 0x01, 0x00, 0x02, 0x02, 0x04, 0x00, 0x02, 0x05, 0x05, 0x00, 0x03, 0x07, 0x01, 0x01
        /*0010*/ 	.byte	0x02, 0x03, 0x01, 0x00, 0x02, 0x06, 0x01, 0x00, 0x04, 0x0b, 0x08, 0x00, 0x00, 0x00, 0x00, 0x00
        /*0020*/ 	.byte	0x00, 0x00, 0x00, 0x00


//--------------------- .nv.info._ZN7cutlass13device_kernelINS_4gemm6kernel13GemmUniversalIN4cute5tupleIJiiiiEEENS1_10collective13CollectiveMmaINS1_34MainloopSm90TmaGmmaWarpSpecializedILi18ENS5_IJNS4_1CILi2EEENSA_ILi1EEESC_EEENS1_35KernelTmaWarpSpecializedCooperativeEEENS5_IJNSA_ILi256EEENSA_ILi128EEENSA_ILi32EEEEEEaNS5_IJlSC_lEEEaSK_NS4_8TiledMMAINS4_8MMA_AtomIJNS4_4SM904GMMA27MMA_64x128x32_S32S8S8_SS_TNEEEENS4_6LayoutISD_NS5_IJSC_NSA_ILi0EEESS_EEEEENS5_IJNS4_10UnderscoreESV_SV_EEEEENS4_13SM90_TMA_LOADENS4_14ComposedLayoutINS4_7SwizzleILi1ELi4ELi3EEENS4_18smem_ptr_flag_bitsILi8EEENSR_INS5_IJNSA_ILi8EEESI_EEENS5_IJSI_SC_EEEEEEEvNS4_8identityENS4_23SM90_TMA_LOAD_MULTICASTES18_vS19_EENS_8epilogue10collective6detail29Sm90TmaWarpSpecializedAdapterINS1D_15DefaultEpilogueIaSK_SK_NS1C_6thread17LinearCombinationIaLi1EiiLNS1H_9ScaleType4KindE0ELNS_15FloatRoundStyleE2EaEENS1_15EpilogueDefaultEEEEEvvEEEEvNT_6ParamsE --------------------------
	.section	.nv.info._ZN7cutlass13device_kernelINS_4gemm6kernel13GemmUniversalIN4cute5tupleIJiiiiEEENS1_10collective13CollectiveMmaINS1_34MainloopSm90TmaGmmaWarpSpecializedILi18ENS5_IJNS4_1CILi2EEENSA_ILi1EEESC_EEENS1_35KernelTmaWarpSpecializedCooperativeEEENS5_IJNSA_ILi256EEENSA_ILi128EEENSA_ILi32EEEEEEaNS5_IJlSC_lEEEaSK_NS4_8TiledMMAINS4_8MMA_AtomIJNS4_4SM904GMMA27MMA_64x128x32_S32S8S8_SS_TNEEEENS4_6LayoutISD_NS5_IJSC_NSA_ILi0EEESS_EEEEENS5_IJNS4_10UnderscoreESV_SV_EEEEENS4_13SM90_TMA_LOADENS4_14ComposedLayoutINS4_7SwizzleILi1ELi4ELi3EEENS4_18smem_ptr_flag_bitsILi8EEENSR_INS5_IJNSA_ILi8EEESI_EEENS5_IJSI_SC_EEEEEEEvNS4_8identityENS4_23SM90_TMA_LOAD_MULTICASTES18_vS19_EENS_8epilogue10collective6detail29Sm90TmaWarpSpecializedAdapterINS1D_15DefaultEpilogueIaSK_SK_NS1C_6thread17LinearCombinationIaLi1EiiLNS1H_9ScaleType4KindE0ELNS_15FloatRoundStyleE2EaEENS1_15EpilogueDefaultEEEEEvvEEEEvNT_6ParamsE,"",@"SHT_CUDA_INFO"
	.sectionflags	@""
	.align	4


	//----- nvinfo : EIATTR_CUDA_API_VERSION
	.align		4
        /*0000*/ 	.byte	0x04, 0x37
        /*0002*/ 	.short	(.L_21 - .L_20)
.L_20:
        /*0004*/ 	.word	0x00000082


	//----- nvinfo : EIATTR_KPARAM_INFO
	.align		4
.L_21:
        /*0008*/ 	.byte	0x04, 0x17
        /*000a*/ 	.short	(.L_23 - .L_22)
.L_22:
        /*000c*/ 	.word	0x00000000
        /*0010*/ 	.short	0x0000
        /*0012*/ 	.short	0x0070
        /*0014*/ 	.byte	0x00, 0xf0, 0x01, 0x10


	//----- nvinfo : EIATTR_SPARSE_MMA_MASK
	.align		4
.L_23:
        /*0018*/ 	.byte	0x03, 0x50
        /*001a*/ 	.short	0x0000


	//----- nvinfo : EIATTR_MAXREG_COUNT
	.align		4
        /*001c*/ 	.byte	0x03, 0x1b
        /*001e*/ 	.short	0x00a8


	//----- nvinfo : EIATTR_NUM_BARRIERS
	.align		4
        /*0020*/ 	.byte	0x02, 0x4c
        /*0022*/ 	.byte	0x01
	.zero		1


	//----- nvinfo : EIATTR_EXTERNS
	.align		4
        /*0024*/ 	.byte	0x04, 0x0f
        /*0026*/ 	.short	(.L_25 - .L_24)


	//   ....[0]....
	.align		4
.L_24:
        /*0028*/ 	.word	index@(__assertfail)


	//----- nvinfo : EIATTR_MERCURY_ISA_VERSION
	.align		4
.L_25:
        /*002c*/ 	.byte	0x03, 0x5f
        /*002e*/ 	.short	0x0101


	//----- nvinfo : EIATTR_INT_WARP_WIDE_INSTR_OFFSETS
	.align		4
        /*0030*/ 	.byte	0x04, 0x31
        /*0032*/ 	.short	(.L_27 - .L_26)


	//   ....[0]....
.L_26:
        /*0034*/ 	.word	0x00000670


	//   ....[1]....
        /*0038*/ 	.word	0x000006a0


	//   ....[2]....
        /*003c*/ 	.word	0x00000860


	//----- nvinfo : EIATTR_COOP_GROUP_MASK_REGIDS
	.align		4
.L_27:
        /*0040*/ 	.byte	0x04, 0x29
        /*0042*/ 	.short	(.L_29 - .L_28)


	//   ....[0]....
.L_28:
        /*0044*/ 	.word	0xffffffff


	//   ....[1]....
        /*0048*/ 	.word	0xffffffff


	//   ....[2]....
        /*004c*/ 	.word	0xffffffff


	//   ....[3]....
        /*0050*/ 	.word	0xffffffff


	//   ....[4]....
        /*0054*/ 	.word	0xffffffff


	//   ....[5]....
        /*0058*/ 	.word	0xffffffff


	//----- nvinfo : EIATTR_COOP_GROUP_INSTR_OFFSETS
	.align		4
.L_29:
        /*005c*/ 	.byte	0x04, 0x28
        /*005e*/ 	.short	(.L_31 - .L_30)


	//   ....[0]....
.L_30:
        /*0060*/ 	.word	0x00000060


	//   ....[1]....
        /*0064*/ 	.word	0x00000070


	//   ....[2]....
        /*0068*/ 	.word	0x00000130


	//   ....[3]....
        /*006c*/ 	.word	0x000004c0


	//   ....[4]....
        /*0070*/ 	.word	0x000009e0


	//   ....[5]....
        /*0074*/ 	.word	0x00001420


	//----- nvinfo : EIATTR_REG_RECONFIG
	.align		4
.L_31:
        /*0078*/ 	.byte	0x01, 0x54
	.zero		2


	//----- nvinfo : EIATTR_SYSCALL_OFFSETS
	.align		4
        /*007c*/ 	.byte	0x04, 0x46
        /*007e*/ 	.short	(.L_33 - .L_32)


	//   ....[0]....
.L_32:
        /*0080*/ 	.word	0x000015f0


	//----- nvinfo : EIATTR_MBARRIER_INSTR_OFFSETS
	.align		4
.L_33:
        /*0084*/ 	.byte	0x04, 0x39
        /*0086*/ 	.short	(.L_35 - .L_34)


	//   ....[0]....
.L_34:
        /*0088*/ 	.word	0x00000250
        /*008c*/ 	.word	0x000000ff
        /*0090*/ 	.word	0x00000000
        /*0094*/ 	.short	0x0100
        /*0096*/ 	.byte	0x08
	.zero		1


	//   ....[1]....
        /*0098*/ 	.word	0x00000260
        /*009c*/ 	.word	0x000000ff
        /*00a0*/ 	.word	0x00000090
        /*00a4*/ 	.short	0x0100
        /*00a6*/ 	.byte	0x08
	.zero		1


	//   ....[2]....
        /*00a8*/ 	.word	0x00000270
        /*00ac*/ 	.word	0x000000ff
        /*00b0*/ 	.word	0x00000008
        /*00b4*/ 	.short	0x0100
        /*00b6*/ 	.byte	0x08
	.zero		1


	//   ....[3]....
        /*00b8*/ 	.word	0x00000280
        /*00bc*/ 	.word	0x000000ff
        /*00c0*/ 	.word	0x00000098
        /*00c4*/ 	.short	0x0100
        /*00c6*/ 	.byte	0x08
	.zero		1


	//   ....[4]....
        /*00c8*/ 	.word	0x00000290
        /*00cc*/ 	.word	0x000000ff
        /*00d0*/ 	.word	0x00000010
        /*00d4*/ 	.short	0x0100
        /*00d6*/ 	.byte	0x08
	.zero		1


	//   ....[5]....
        /*00d8*/ 	.word	0x000002a0
        /*00dc*/ 	.word	0x000000ff
        /*00e0*/ 	.word	0x000000a0
        /*00e4*/ 	.short	0x0100
        /*00e6*/ 	.byte	0x08
	.zero		1


	//   ....[6]....
        /*00e8*/ 	.word	0x000002b0
        /*00ec*/ 	.word	0x000000ff
        /*00f0*/ 	.word	0x00000018
        /*00f4*/ 	.short	0x0100
        /*00f6*/ 	.byte	0x08
	.zero		1


	//   ....[7]....
        /*00f8*/ 	.word	0x000002c0
        /*00fc*/ 	.word	0x000000ff
        /*0100*/ 	.word	0x000000a8
        /*0104*/ 	.short	0x0100
        /*0106*/ 	.byte	0x08
	.zero		1


	//   ....[8]....
        /*0108*/ 	.word	0x000002d0
        /*010c*/ 	.word	0x000000ff
        /*0110*/ 	.word	0x00000020
        /*0114*/ 	.short	0x0100
        /*0116*/ 	.byte	0x08
	.zero		1


	//   ....[9]....
        /*0118*/ 	.word	0x000002e0
        /*011c*/ 	.word	0x000000ff
        /*0120*/ 	.word	0x000000b0
        /*0124*/ 	.short	0x0100
        /*0126*/ 	.byte	0x08
	.zero		1


	//   ....[10]....
        /*0128*/ 	.word	0x000002f0
        /*012c*/ 	.word	0x000000ff
        /*0130*/ 	.word	0x00000028
        /*0134*/ 	.short	0x0100
        /*0136*/ 	.byte	0x08
	.zero		1


	//   ....[11]....
        /*0138*/ 	.word	0x00000300
        /*013c*/ 	.word	0x000000ff
        /*0140*/ 	.word	0x000000b8
        /*0144*/ 	.short	0x0100
        /*0146*/ 	.byte	0x08
	.zero		1


	//   ....[12]....
        /*0148*/ 	.word	0x00000310
        /*014c*/ 	.word	0x000000ff
        /*0150*/ 	.word	0x00000030
        /*0154*/ 	.short	0x0100
        /*0156*/ 	.byte	0x08
	.zero		1


	//   ....[13]....
        /*0158*/ 	.word	0x00000320
        /*015c*/ 	.word	0x000000ff
        /*0160*/ 	.word	0x000000c0
        /*0164*/ 	.short	0x0100
        /*0166*/ 	.byte	0x08
	.zero		1


	//   ....[14]....
        /*0168*/ 	.word	0x00000330
        /*016c*/ 	.word	0x000000ff
        /*0170*/ 	.word	0x00000038
        /*0174*/ 	.short	0x0100
        /*0176*/ 	.byte	0x08
	.zero		1


	//   ....[15]....
        /*0178*/ 	.word	0x00000340
        /*017c*/ 	.word	0x000000ff
        /*0180*/ 	.word	0x000000c8
        /*0184*/ 	.short	0x0100
        /*0186*/ 	.byte	0x08
	.zero		1


	//   ....[16]....
        /*0188*/ 	.word	0x00000350
        /*018c*/ 	.word	0x000000ff
        /*0190*/ 	.word	0x00000040
        /*0194*/ 	.short	0x0100
        /*0196*/ 	.byte	0x08
	.zero		1


	//   ....[17]....
        /*0198*/ 	.word	0x00000360
        /*019c*/ 	.word	0x000000ff
        /*01a0*/ 	.word	0x000000d0
        /*01a4*/ 	.short	0x0100
        /*01a6*/ 	.byte	0x08
	.zero		1


	//   ....[18]....
        /*01a8*/ 	.word	0x00000370
        /*01ac*/ 	.word	0x000000ff
        /*01b0*/ 	.word	0x00000048
        /*01b4*/ 	.short	0x0100
        /*01b6*/ 	.byte	0x08
	.zero		1


	//   ....[19]....
        /*01b8*/ 	.word	0x00000380
        /*01bc*/ 	.word	0x000000ff
        /*01c0*/ 	.word	0x000000d8
        /*01c4*/ 	.short	0x0100
        /*01c6*/ 	.byte	0x08
	.zero		1


	//   ....[20]....
        /*01c8*/ 	.word	0x00000390
        /*01cc*/ 	.word	0x000000ff
        /*01d0*/ 	.word	0x00000050
        /*01d4*/ 	.short	0x0100
        /*01d6*/ 	.byte	0x08
	.zero		1


	//   ....[21]....
        /*01d8*/ 	.word	0x000003a0
        /*01dc*/ 	.word	0x000000ff
        /*01e0*/ 	.word	0x000000e0
        /*01e4*/ 	.short	0x0100
        /*01e6*/ 	.byte	0x08
	.zero		1


	//   ....[22]....
        /*01e8*/ 	.word	0x000003b0
        /*01ec*/ 	.word	0x000000ff
        /*01f0*/ 	.word	0x00000058
        /*01f4*/ 	.short	0x0100
        /*01f6*/ 	.byte	0x08
	.zero		1


	//   ....[23]....
        /*01f8*/ 	.word	0x000003c0
        /*01fc*/ 	.word	0x000000ff
        /*0200*/ 	.word	0x000000e8
        /*0204*/ 	.short	0x0100
        /*0206*/ 	.byte	0x08
	.zero		1


	//   ....[24]....
        /*0208*/ 	.word	0x000003d0
        /*020c*/ 	.word	0x000000ff
        /*0210*/ 	.word	0x00000060
        /*0214*/ 	.short	0x0100
        /*0216*/ 	.byte	0x08
	.zero		1


	//   ....[25]....
        /*0218*/ 	.word	0x000003e0
        /*021c*/ 	.word	0x000000ff
        /*0220*/ 	.word	0x000000f0
        /*0224*/ 	.short	0x0100
        /*0226*/ 	.byte	0x08
	.zero		1


	//   ....[26]....
        /*0228*/ 	.word	0x000003f0
        /*022c*/ 	.word	0x000000ff
        /*0230*/ 	.word	0x00000068
        /*0234*/ 	.short	0x0100
        /*0236*/ 	.byte	0x08
	.zero		1


	//   ....[27]....
        /*0238*/ 	.word	0x00000400
        /*023c*/ 	.word	0x000000ff
        /*0240*/ 	.word	0x000000f8
        /*0244*/ 	.short	0x0100
        /*0246*/ 	.byte	0x08
	.zero		1


	//   ....[28]....
        /*0248*/ 	.word	0x00000410
        /*024c*/ 	.word	0x000000ff
        /*0250*/ 	.word	0x00000070
        /*0254*/ 	.short	0x0100
        /*0256*/ 	.byte	0x08
	.zero		1


	//   ....[29]....
        /*0258*/ 	.word	0x00000420
        /*025c*/ 	.word	0x000000ff
        /*0260*/ 	.word	0x00000100
        /*0264*/ 	.short	0x0100
        /*0266*/ 	.byte	0x08
	.zero		1


	//   ....[30]....
        /*0268*/ 	.word	0x00000430
        /*026c*/ 	.word	0x000000ff
        /*0270*/ 	.word	0x00000078
        /*0274*/ 	.short	0x0100
        /*0276*/ 	.byte	0x08
	.zero		1


	//   ....[31]....
        /*0278*/ 	.word	0x00000440
        /*027c*/ 	.word	0x000000ff
        /*0280*/ 	.word	0x00000108
        /*0284*/ 	.short	0x0100
        /*0286*/ 	.byte	0x08
	.zero		1


	//   ....[32]....
        /*0288*/ 	.word	0x00000450
        /*028c*/ 	.word	0x000000ff
        /*0290*/ 	.word	0x00000080
        /*0294*/ 	.short	0x0100
        /*0296*/ 	.byte	0x08
	.zero		1


	//   ....[33]....
        /*0298*/ 	.word	0x00000460
        /*029c*/ 	.word	0x000000ff
        /*02a0*/ 	.word	0x00000110
        /*02a4*/ 	.short	0x0100
        /*02a6*/ 	.byte	0x08
	.zero		1


	//   ....[34]....
        /*02a8*/ 	.word	0x00000470
        /*02ac*/ 	.word	0x000000ff
        /*02b0*/ 	.word	0x00000088
        /*02b4*/ 	.short	0x0100
        /*02b6*/ 	.byte	0x08
	.zero		1


	//   ....[35]....
        /*02b8*/ 	.word	0x00000480
        /*02bc*/ 	.word	0x000000ff
        /*02c0*/ 	.word	0x00000118
        /*02c4*/ 	.short	0x0100
        /*02c6*/ 	.byte	0x08
	.zero		1


	//   ....[36]....
        /*02c8*/ 	.word	0x000008e0
        /*02cc*/ 	.word	0x000000ff
        /*02d0*/ 	.word	0x00000130
        /*02d4*/ 	.short	0x0100
        /*02d6*/ 	.byte	0x06
	.zero		1


	//   ....[37]....
        /*02d8*/ 	.word	0x00000970
        /*02dc*/ 	.word	0x000000ff
        /*02e0*/ 	.word	0x00000138
        /*02e4*/ 	.short	0x0100
        /*02e6*/ 	.byte	0x06
	.zero		1


	//   ....[38]....
        /*02e8*/ 	.word	0x000016c0
        /*02ec*/ 	.word	0x00000003
        /*02f0*/ 	.word	0x00000000
        /*02f4*/ 	.short	0x010a
        /*02f6*/ 	.byte	0x3f
	.zero		1


	//   ....[39]....
        /*02f8*/ 	.word	0x00001700
        /*02fc*/ 	.word	0x00000003
        /*0300*/ 	.word	0x00000000
        /*0304*/ 	.short	0x010a
        /*0306*/ 	.byte	0x3f
	.zero		1


	//   ....[40]....
        /*0308*/ 	.word	0x000019a0
        /*030c*/ 	.word	0x00000005
        /*0310*/ 	.word	0x00000000
        /*0314*/ 	.short	0x010a
        /*0316*/ 	.byte	0x3f
	.zero		1


	//   ....[41]....
        /*0318*/ 	.word	0x000019e0
        /*031c*/ 	.word	0x00000005
        /*0320*/ 	.word	0x00000000
        /*0324*/ 	.short	0x010a
        /*0326*/ 	.byte	0x3f
	.zero		1


	//   ....[42]....
        /*0328*/ 	.word	0x00001b20
        /*032c*/ 	.word	0x00000005
        /*0330*/ 	.word	0x00000000
        /*0334*/ 	.short	0x0101
        /*0336*/ 	.byte	0x3f
	.zero		1


	//   ....[43]....
        /*0338*/ 	.word	0x00001d40
        /*033c*/ 	.word	0x00000003
        /*0340*/ 	.word	0x00000000
        /*0344*/ 	.short	0x0101
        /*0346*/ 	.byte	0x3f
	.zero		1


	//   ....[44]....
        /*0348*/ 	.word	0x00009390
        /*034c*/ 	.word	0x00000017
        /*0350*/ 	.word	0x00000090
        /*0354*/ 	.short	0x010a
        /*0356*/ 	.byte	0x3f
	.zero		1


	//   ....[45]....
        /*0358*/ 	.word	0x00009700
        /*035c*/ 	.word	0x00000003
        /*0360*/ 	.word	0x00000138
        /*0364*/ 	.short	0x0101
        /*0366*/ 	.byte	0x3f
	.zero		1


	//   ....[46]....
        /*0368*/ 	.word	0x00009e60
        /*036c*/ 	.word	0x00000007
        /*0370*/ 	.word	0x00000000
        /*0374*/ 	.short	0x010a
        /*0376*/ 	.byte	0x3f
	.zero		1


	//   ....[47]....
        /*0378*/ 	.word	0x00009ee0
        /*037c*/ 	.word	0x00000008
        /*0380*/ 	.word	0x00000000
        /*0384*/ 	.short	0x010a
        /*0386*/ 	.byte	0x3f
	.zero		1


	//   ....[48]....
        /*0388*/ 	.word	0x00009f70
        /*038c*/ 	.word	0x00000009
        /*0390*/ 	.word	0x00000000
        /*0394*/ 	.short	0x010a
        /*0396*/ 	.byte	0x3f
	.zero		1


	//   ....[49]....
        /*0398*/ 	.word	0x0000a000
        /*039c*/ 	.word	0x00000008
        /*03a0*/ 	.word	0x00000000
        /*03a4*/ 	.short	0x010a
        /*03a6*/ 	.byte	0x3f
	.zero		1


	//   ....[50]....
        /*03a8*/ 	.word	0x0000a090
        /*03ac*/ 	.word	0x00000009
        /*03b0*/ 	.word	0x00000000
        /*03b4*/ 	.short	0x010a
        /*03b6*/ 	.byte	0x3f
	.zero		1


	//   ....[51]....
        /*03b8*/ 	.word	0x0000a120
        /*03bc*/ 	.word	0x00000008
        /*03c0*/ 	.word	0x00000000
        /*03c4*/ 	.short	0x010a
        /*03c6*/ 	.byte	0x3f
	.zero		1


	//   ....[52]....
        /*03c8*/ 	.word	0x0000a1b0
        /*03cc*/ 	.word	0x00000009
        /*03d0*/ 	.word	0x00000000
        /*03d4*/ 	.short	0x010a
        /*03d6*/ 	.byte	0x3f
	.zero		1


	//   ....[53]....
        /*03d8*/ 	.word	0x0000a240
        /*03dc*/ 	.word	0x00000008
        /*03e0*/ 	.word	0x00000000
        /*03e4*/ 	.short	0x010a
        /*03e6*/ 	.byte	0x3f
	.zero		1


	//   ....[54]....
        /*03e8*/ 	.word	0x0000a2d0
        /*03ec*/ 	.word	0x00000009
        /*03f0*/ 	.word	0x00000000
        /*03f4*/ 	.short	0x010a
        /*03f6*/ 	.byte	0x3f
	.zero		1


	//   ....[55]....
        /*03f8*/ 	.word	0x0000a360
        /*03fc*/ 	.word	0x00000008
        /*0400*/ 	.word	0x00000000
        /*0404*/ 	.short	0x010a
        /*0406*/ 	.byte	0x3f
	.zero		1


	//   ....[56]....
        /*0408*/ 	.word	0x0000a3f0
        /*040c*/ 	.word	0x00000009
        /*0410*/ 	.word	0x00000000
        /*0414*/ 	.short	0x010a
        /*0416*/ 	.byte	0x3f
	.zero		1


	//   ....[57]....
        /*0418*/ 	.word	0x0000a480
        /*041c*/ 	.word	0x00000008
        /*0420*/ 	.word	0x00000000
        /*0424*/ 	.short	0x010a
        /*0426*/ 	.byte	0x3f
	.zero		1


	//   ....[58]....
        /*0428*/ 	.word	0x0000a510
        /*042c*/ 	.word	0x00000009
        /*0430*/ 	.word	0x00000000
        /*0434*/ 	.short	0x010a
        /*0436*/ 	.byte	0x3f
	.zero		1


	//   ....[59]....
        /*0438*/ 	.word	0x0000a5a0
        /*043c*/ 	.word	0x00000008
        /*0440*/ 	.word	0x00000000
        /*0444*/ 	.short	0x010a
        /*0446*/ 	.byte	0x3f
	.zero		1


	//   ....[60]....
        /*0448*/ 	.word	0x0000a630
        /*044c*/ 	.word	0x00000009
        /*0450*/ 	.word	0x00000000
        /*0454*/ 	.short	0x010a
        /*0456*/ 	.byte	0x3f
	.zero		1


	//   ....[61]....
        /*0458*/ 	.word	0x0000a6c0
        /*045c*/ 	.word	0x00000008
        /*0460*/ 	.word	0x00000000
        /*0464*/ 	.short	0x010a
        /*0466*/ 	.byte	0x3f
	.zero		1


	//   ....[62]....
        /*0468*/ 	.word	0x0000a750
        /*046c*/ 	.word	0x0000000b
        /*0470*/ 	.word	0x00000000
        /*0474*/ 	.short	0x010a
        /*0476*/ 	.byte	0x3f
	.zero		1


	//   ....[63]....
        /*0478*/ 	.word	0x0000a7e0
        /*047c*/ 	.word	0x00000003
        /*0480*/ 	.word	0x00000000
        /*0484*/ 	.short	0x010a
        /*0486*/ 	.byte	0x3f
	.zero		1


	//   ....[64]....
        /*0488*/ 	.word	0x0000a840
        /*048c*/ 	.word	0x00000003
        /*0490*/ 	.word	0x00000000
        /*0494*/ 	.short	0x010a
        /*0496*/ 	.byte	0x3f
	.zero		1


	//   ....[65]....
        /*0498*/ 	.word	0x0000a890
        /*049c*/ 	.word	0x00000005
        /*04a0*/ 	.word	0x00000000
        /*04a4*/ 	.short	0x010a
        /*04a6*/ 	.byte	0x3f
	.zero		1


	//   ....[66]....
        /*04a8*/ 	.word	0x0000a960
        /*04ac*/ 	.word	0x00000017
        /*04b0*/ 	.word	0x00000090
        /*04b4*/ 	.short	0x010a
        /*04b6*/ 	.byte	0x3f
	.zero		1


	//   ....[67]....
        /*04b8*/ 	.word	0x0000aa30
        /*04bc*/ 	.word	0x00000007
        /*04c0*/ 	.word	0x00000000
        /*04c4*/ 	.short	0x010a
        /*04c6*/ 	.byte	0x3f
	.zero		1


	//   ....[68]....
        /*04c8*/ 	.word	0x0000aa80
        /*04cc*/ 	.word	0x00000008
        /*04d0*/ 	.word	0x00000000
        /*04d4*/ 	.short	0x010a
        /*04d6*/ 	.byte	0x3f
	.zero		1


	//   ....[69]....
        /*04d8*/ 	.word	0x0000aad0
        /*04dc*/ 	.word	0x00000009
        /*04e0*/ 	.word	0x00000000
        /*04e4*/ 	.short	0x010a
        /*04e6*/ 	.byte	0x3f
	.zero		1


	//   ....[70]....
        /*04e8*/ 	.word	0x0000ab20
        /*04ec*/ 	.word	0x00000008
        /*04f0*/ 	.word	0x00000000
        /*04f4*/ 	.short	0x010a
        /*04f6*/ 	.byte	0x3f
	.zero		1


	//   ....[71]....
        /*04f8*/ 	.word	0x0000ab70
        /*04fc*/ 	.word	0x00000009
        /*0500*/ 	.word	0x00000000
        /*0504*/ 	.short	0x010a
        /*0506*/ 	.byte	0x3f
	.zero		1


	//   ....[72]....
        /*0508*/ 	.word	0x0000abc0
        /*050c*/ 	.word	0x00000008
        /*0510*/ 	.word	0x00000000
        /*0514*/ 	.short	0x010a
        /*0516*/ 	.byte	0x3f
	.zero		1


	//   ....[73]....
        /*0518*/ 	.word	0x0000ac10
        /*051c*/ 	.word	0x00000009
        /*0520*/ 	.word	0x00000000
        /*0524*/ 	.short	0x010a
        /*0526*/ 	.byte	0x3f
	.zero		1


	//   ....[74]....
        /*0528*/ 	.word	0x0000ac60
        /*052c*/ 	.word	0x00000008
        /*0530*/ 	.word	0x00000000
        /*0534*/ 	.short	0x010a
        /*0536*/ 	.byte	0x3f
	.zero		1


	//   ....[75]....
        /*0538*/ 	.word	0x0000acb0
        /*053c*/ 	.word	0x00000009
        /*0540*/ 	.word	0x00000000
        /*0544*/ 	.short	0x010a
        /*0546*/ 	.byte	0x3f
	.zero		1


	//   ....[76]....
        /*0548*/ 	.word	0x0000ad00
        /*054c*/ 	.word	0x00000008
        /*0550*/ 	.word	0x00000000
        /*0554*/ 	.short	0x010a
        /*0556*/ 	.byte	0x3f
	.zero		1


	//   ....[77]....
        /*0558*/ 	.word	0x0000ad50
        /*055c*/ 	.word	0x00000009
        /*0560*/ 	.word	0x00000000
        /*0564*/ 	.short	0x010a
        /*0566*/ 	.byte	0x3f
	.zero		1


	//   ....[78]....
        /*0568*/ 	.word	0x0000ada0
        /*056c*/ 	.word	0x00000008
        /*0570*/ 	.word	0x00000000
        /*0574*/ 	.short	0x010a
        /*0576*/ 	.byte	0x3f
	.zero		1


	//   ....[79]....
        /*0578*/ 	.word	0x0000adf0
        /*057c*/ 	.word	0x00000009
        /*0580*/ 	.word	0x00000000
        /*0584*/ 	.short	0x010a
        /*0586*/ 	.byte	0x3f
	.zero		1


	//   ....[80]....
        /*0588*/ 	.word	0x0000ae40
        /*058c*/ 	.word	0x00000008
        /*0590*/ 	.word	0x00000000
        /*0594*/ 	.short	0x010a
        /*0596*/ 	.byte	0x3f
	.zero		1


	//   ....[81]....
        /*0598*/ 	.word	0x0000ae90
        /*059c*/ 	.word	0x00000009
        /*05a0*/ 	.word	0x00000000
        /*05a4*/ 	.short	0x010a
        /*05a6*/ 	.byte	0x3f
	.zero		1


	//   ....[82]....
        /*05a8*/ 	.word	0x0000aee0
        /*05ac*/ 	.word	0x00000008
        /*05b0*/ 	.word	0x00000000
        /*05b4*/ 	.short	0x010a
        /*05b6*/ 	.byte	0x3f
	.zero		1


	//   ....[83]....
        /*05b8*/ 	.word	0x0000af30
        /*05bc*/ 	.word	0x0000000b
        /*05c0*/ 	.word	0x00000000
        /*05c4*/ 	.short	0x010a
        /*05c6*/ 	.byte	0x3f
	.zero		1


	//----- nvinfo : EIATTR_NUM_MBARRIERS
	.align		4
.L_35:
        /*05c8*/ 	.byte	0x03, 0x38
        /*05ca*/ 	.short	0x0026


	//----- nvinfo : EIATTR_EXIT_INSTR_OFFSETS
	.align		4
        /*05cc*/ 	.byte	0x04, 0x1c
        /*05ce*/ 	.short	(.L_37 - .L_36)


	//   ....[0]....
.L_36:
        /*05d0*/ 	.word	0x00000b40


	//   ....[1]....
        /*05d4*/ 	.word	0x00001360


	//   ....[2]....
        /*05d8*/ 	.word	0x00008a90


	//   ....[3]....
        /*05dc*/ 	.word	0x00008ff0


	//   ....[4]....
        /*05e0*/ 	.word	0x0000a830


	//----- nvinfo : EIATTR_MAX_THREADS
	.align		4
.L_37:
        /*05e4*/ 	.byte	0x04, 0x05
        /*05e6*/ 	.short	(.L_39 - .L_38)
.L_38:
        /*05e8*/ 	.word	0x00000180
        /*05ec*/ 	.word	0x00000001
        /*05f0*/ 	.word	0x00000001


	//----- nvinfo : EIATTR_CRS_STACK_SIZE
	.align		4
.L_39:
        /*05f4*/ 	.byte	0x04, 0x1e
        /*05f6*/ 	.short	(.L_41 - .L_40)
.L_40:
        /*05f8*/ 	.word	0x00000000


	//----- nvinfo : EIATTR_CBANK_PARAM_SIZE
	.align		4
.L_41:
        /*05fc*/ 	.byte	0x03, 0x19
        /*05fe*/ 	.short	0x0470


	//----- nvinfo : EIATTR_PARAM_CBANK
	.align		4
        /*0600*/ 	.byte	0x04, 0x0a
        /*0602*/ 	.short	(.L_43 - .L_42)
	.align		4
.L_42:
        /*0604*/ 	.word	index@(.nv.constant0._ZN7cutlass13device_kernelINS_4gemm6kernel13GemmUniversalIN4cute5tupleIJiiiiEEENS1_10collective13CollectiveMmaINS1_34MainloopSm90TmaGmmaWarpSpecializedILi18ENS5_IJNS4_1CILi2EEENSA_ILi1EEESC_EEENS1_35KernelTmaWarpSpecializedCooperativeEEENS5_IJNSA_ILi256EEENSA_ILi128EEENSA_ILi32EEEEEEaNS5_IJlSC_lEEEaSK_NS4_8TiledMMAINS4_8MMA_AtomIJNS4_4SM904GMMA27MMA_64x128x32_S32S8S8_SS_TNEEEENS4_6LayoutISD_NS5_IJSC_NSA_ILi0EEESS_EEEEENS5_IJNS4_10UnderscoreESV_SV_EEEEENS4_13SM90_TMA_LOADENS4_14ComposedLayoutINS4_7SwizzleILi1ELi4ELi3EEENS4_18smem_ptr_flag_bitsILi8EEENSR_INS5_IJNSA_ILi8EEESI_EEENS5_IJSI_SC_EEEEEEEvNS4_8identityENS4_23SM90_TMA_LOAD_MULTICASTES18_vS19_EENS_8epilogue10collective6detail29Sm90TmaWarpSpecializedAdapterINS1D_15DefaultEpilogueIaSK_SK_NS1C_6thread17LinearCombinationIaLi1EiiLNS1H_9ScaleType4KindE0ELNS_15FloatRoundStyleE2EaEENS1_15EpilogueDefaultEEEEEvvEEEEvNT_6ParamsE)
        /*0608*/ 	.short	0x0210
        /*060a*/ 	.short	0x0470


	//----- nvinfo : EIATTR_SW_WAR
	.align		4
.L_43:
        /*060c*/ 	.byte	0x04, 0x36
        /*060e*/ 	.short	(.L_45 - .L_44)
.L_44:
        /*0610*/ 	.word	0x00000008
.L_45:


//--------------------- .nv.callgraph             --------------------------
	.section	.nv.callgraph,"",@"SHT_CUDA_CALLGRAPH"
	.align	4
	.sectionentsize	8
	.align		4
        /*0000*/ 	.word	0x00000000
	.align		4
        /*0004*/ 	.word	0xffffffff
	.align		4
        /*0008*/ 	.word	index@(_ZN7cutlass13device_kernelINS_4gemm6kernel13GemmUniversalIN4cute5tupleIJiiiiEEENS1_10collective13CollectiveMmaINS1_34MainloopSm90TmaGmmaWarpSpecializedILi18ENS5_IJNS4_1CILi2EEENSA_ILi1EEESC_EEENS1_35KernelTmaWarpSpecializedCooperativeEEENS5_IJNSA_ILi256EEENSA_ILi128EEENSA_ILi32EEEEEEaNS5_IJlSC_lEEEaSK_NS4_8TiledMMAINS4_8MMA_AtomIJNS4_4SM904GMMA27MMA_64x128x32_S32S8S8_SS_TNEEEENS4_6LayoutISD_NS5_IJSC_NSA_ILi0EEESS_EEEEENS5_IJNS4_10UnderscoreESV_SV_EEEEENS4_13SM90_TMA_LOADENS4_14ComposedLayoutINS4_7SwizzleILi1ELi4ELi3EEENS4_18smem_ptr_flag_bitsILi8EEENSR_INS5_IJNSA_ILi8EEESI_EEENS5_IJSI_SC_EEEEEEEvNS4_8identityENS4_23SM90_TMA_LOAD_MULTICASTES18_vS19_EENS_8epilogue10collective6detail29Sm90TmaWarpSpecializedAdapterINS1D_15DefaultEpilogueIaSK_SK_NS1C_6thread17LinearCombinationIaLi1EiiLNS1H_9ScaleType4KindE0ELNS_15FloatRoundStyleE2EaEENS1_15EpilogueDefaultEEEEEvvEEEEvNT_6ParamsE)
	.align		4
        /*000c*/ 	.word	index@(__assertfail)
	.align		4
        /*0010*/ 	.word	0x00000000
	.align		4
        /*0014*/ 	.word	0xfffffffe
	.align		4
        /*0018*/ 	.word	0x00000000
	.align		4
        /*001c*/ 	.word	0xfffffffd
	.align		4
        /*0020*/ 	.word	0x00000000
	.align		4
        /*0024*/ 	.word	0xfffffffc


//--------------------- .nv.constant4             --------------------------
	.section	.nv.constant4,"a",@progbits
	.align	8
	.align		8
.nv.constant4:
        /*0000*/ 	.dword	__assertfail
	.align		8
        /*0008*/ 	.dword	__unnamed_1
	.align		8
        /*0010*/ 	.dword	_ZN39_INTERNAL_8fb25a49_4_k_cu_78912d8b_68774cuda3std3__45__cpo5beginE
	.align		8
        /*0018*/ 	.dword	_ZN39_INTERNAL_8fb25a49_4_k_cu_78912d8b_68774cuda3std3__45__cpo3endE
	.align		8
        /*0020*/ 	.dword	_ZN39_INTERNAL_8fb25a49_4_k_cu_78912d8b_68774cuda3std3__45__cpo6cbeginE
	.align		8
        /*0028*/ 	.dword	_ZN39_INTERNAL_8fb25a49_4_k_cu_78912d8b_68774cuda3std3__45__cpo4cendE
	.align		8
        /*0030*/ 	.dword	_ZN39_INTERNAL_8fb25a49_4_k_cu_78912d8b_68774cuda3std3__441_GLOBAL__N__8fb25a49_4_k_cu_78912d8b_68776ignoreE
	.align		8
        /*0038*/ 	.dword	_ZN39_INTERNAL_8fb25a49_4_k_cu_78912d8b_68774cuda3std3__419piecewise_constructE
	.align		8
        /*0040*/ 	.dword	_ZN39_INTERNAL_8fb25a49_4_k_cu_78912d8b_68774cuda3std3__48in_placeE
	.align		8
        /*0048*/ 	.dword	_ZN39_INTERNAL_8fb25a49_4_k_cu_78912d8b_68774cuda3std6ranges3__45__cpo4swapE
	.align		8
        /*0050*/ 	.dword	_ZN39_INTERNAL_8fb25a49_4_k_cu_78912d8b_68774cuda3std6ranges3__45__cpo9iter_moveE
	.align		8
        /*0058*/ 	.dword	_ZN39_INTERNAL_8fb25a49_4_k_cu_78912d8b_68774cute7productE
	.align		8
        /*0060*/ 	.dword	_ZN39_INTERNAL_8fb25a49_4_k_cu_78912d8b_68774cute1_E
	.align		8
        /*0068*/ 	.dword	$str$22
	.align		8
        /*0070*/ 	.dword	$str$23


//--------------------- .text._ZN7cutlass13device_kernelINS_4gemm6kernel13GemmUniversalIN4cute5tupleIJiiiiEEENS1_10collective13CollectiveMmaINS1_34MainloopSm90TmaGmmaWarpSpecializedILi18ENS5_IJNS4_1CILi2EEENSA_ILi1EEESC_EEENS1_35KernelTmaWarpSpecializedCooperativeEEENS5_IJNSA_ILi256EEENSA_ILi128EEENSA_ILi32EEEEEEaNS5_IJlSC_lEEEaSK_NS4_8TiledMMAINS4_8MMA_AtomIJNS4_4SM904GMMA27MMA_64x128x32_S32S8S8_SS_TNEEEENS4_6LayoutISD_NS5_IJSC_NSA_ILi0EEESS_EEEEENS5_IJNS4_10UnderscoreESV_SV_EEEEENS4_13SM90_TMA_LOADENS4_14ComposedLayoutINS4_7SwizzleILi1ELi4ELi3EEENS4_18smem_ptr_flag_bitsILi8EEENSR_INS5_IJNSA_ILi8EEESI_EEENS5_IJSI_SC_EEEEEEEvNS4_8identityENS4_23SM90_TMA_LOAD_MULTICASTES18_vS19_EENS_8epilogue10collective6detail29Sm90TmaWarpSpecializedAdapterINS1D_15DefaultEpilogueIaSK_SK_NS1C_6thread17LinearCombinationIaLi1EiiLNS1H_9ScaleType4KindE0ELNS_15FloatRoundStyleE2EaEENS1_15EpilogueDefaultEEEEEvvEEEEvNT_6ParamsE --------------------------
	.section	.text._ZN7cutlass13device_kernelINS_4gemm6kernel13GemmUniversalIN4cute5tupleIJiiiiEEENS1_10collective13CollectiveMmaINS1_34MainloopSm90TmaGmmaWarpSpecializedILi18ENS5_IJNS4_1CILi2EEENSA_ILi1EEESC_EEENS1_35KernelTmaWarpSpecializedCooperativeEEENS5_IJNSA_ILi256EEENSA_ILi128EEENSA_ILi32EEEEEEaNS5_IJlSC_lEEEaSK_NS4_8TiledMMAINS4_8MMA_AtomIJNS4_4SM904GMMA27MMA_64x128x32_S32S8S8_SS_TNEEEENS4_6LayoutISD_NS5_IJSC_NSA_ILi0EEESS_EEEEENS5_IJNS4_10UnderscoreESV_SV_EEEEENS4_13SM90_TMA_LOADENS4_14ComposedLayoutINS4_7SwizzleILi1ELi4ELi3EEENS4_18smem_ptr_flag_bitsILi8EEENSR_INS5_IJNSA_ILi8EEESI_EEENS5_IJSI_SC_EEEEEEEvNS4_8identityENS4_23SM90_TMA_LOAD_MULTICASTES18_vS19_EENS_8epilogue10collective6detail29Sm90TmaWarpSpecializedAdapterINS1D_15DefaultEpilogueIaSK_SK_NS1C_6thread17LinearCombinationIaLi1EiiLNS1H_9ScaleType4KindE0ELNS_15FloatRoundStyleE2EaEENS1_15EpilogueDefaultEEEEEvvEEEEvNT_6ParamsE,"ax",@progbits
	.align	128
.text._ZN7cutlass13device_kernelINS_4gemm6kernel13GemmUniversalIN4cute5tupleIJiiiiEEENS1_10collective13CollectiveMmaINS1_34MainloopSm90TmaGmmaWarpSpecializedILi18ENS5_IJNS4_1CILi2EEENSA_ILi1EEESC_EEENS1_35KernelTmaWarpSpecializedCooperativeEEENS5_IJNSA_ILi256EEENSA_ILi128EEENSA_ILi32EEEEEEaNS5_IJlSC_lEEEaSK_NS4_8TiledMMAINS4_8MMA_AtomIJNS4_4SM904GMMA27MMA_64x128x32_S32S8S8_SS_TNEEEENS4_6LayoutISD_NS5_IJSC_NSA_ILi0EEESS_EEEEENS5_IJNS4_10UnderscoreESV_SV_EEEEENS4_13SM90_TMA_LOADENS4_14ComposedLayoutINS4_7SwizzleILi1ELi4ELi3EEENS4_18smem_ptr_flag_bitsILi8EEENSR_INS5_IJNSA_ILi8EEESI_EEENS5_IJSI_SC_EEEEEEEvNS4_8identityENS4_23SM90_TMA_LOAD_MULTICASTES18_vS19_EENS_8epilogue10collective6detail29Sm90TmaWarpSpecializedAdapterINS1D_15DefaultEpilogueIaSK_SK_NS1C_6thread17LinearCombinationIaLi1EiiLNS1H_9ScaleType4KindE0ELNS_15FloatRoundStyleE2EaEENS1_15EpilogueDefaultEEEEEvvEEEEvNT_6ParamsE:
        .type           _ZN7cutlass13device_kernelINS_4gemm6kernel13GemmUniversalIN4cute5tupleIJiiiiEEENS1_10collective13CollectiveMmaINS1_34MainloopSm90TmaGmmaWarpSpecializedILi18ENS5_IJNS4_1CILi2EEENSA_ILi1EEESC_EEENS1_35KernelTmaWarpSpecializedCooperativeEEENS5_IJNSA_ILi256EEENSA_ILi128EEENSA_ILi32EEEEEEaNS5_IJlSC_lEEEaSK_NS4_8TiledMMAINS4_8MMA_AtomIJNS4_4SM904GMMA27MMA_64x128x32_S32S8S8_SS_TNEEEENS4_6LayoutISD_NS5_IJSC_NSA_ILi0EEESS_EEEEENS5_IJNS4_10UnderscoreESV_SV_EEEEENS4_13SM90_TMA_LOADENS4_14ComposedLayoutINS4_7SwizzleILi1ELi4ELi3EEENS4_18smem_ptr_flag_bitsILi8EEENSR_INS5_IJNSA_ILi8EEESI_EEENS5_IJSI_SC_EEEEEEEvNS4_8identityENS4_23SM90_TMA_LOAD_MULTICASTES18_vS19_EENS_8epilogue10collective6detail29Sm90TmaWarpSpecializedAdapterINS1D_15DefaultEpilogueIaSK_SK_NS1C_6thread17LinearCombinationIaLi1EiiLNS1H_9ScaleType4KindE0ELNS_15FloatRoundStyleE2EaEENS1_15EpilogueDefaultEEEEEvvEEEEvNT_6ParamsE,@function
        .size           _ZN7cutlass13device_kernelINS_4gemm6kernel13GemmUniversalIN4cute5tupleIJiiiiEEENS1_10collective13CollectiveMmaINS1_34MainloopSm90TmaGmmaWarpSpecializedILi18ENS5_IJNS4_1CILi2EEENSA_ILi1EEESC_EEENS1_35KernelTmaWarpSpecializedCooperativeEEENS5_IJNSA_ILi256EEENSA_ILi128EEENSA_ILi32EEEEEEaNS5_IJlSC_lEEEaSK_NS4_8TiledMMAINS4_8MMA_AtomIJNS4_4SM904GMMA27MMA_64x128x32_S32S8S8_SS_TNEEEENS4_6LayoutISD_NS5_IJSC_NSA_ILi0EEESS_EEEEENS5_IJNS4_10UnderscoreESV_SV_EEEEENS4_13SM90_TMA_LOADENS4_14ComposedLayoutINS4_7SwizzleILi1ELi4ELi3EEENS4_18smem_ptr_flag_bitsILi8EEENSR_INS5_IJNSA_ILi8EEESI_EEENS5_IJSI_SC_EEEEEEEvNS4_8identityENS4_23SM90_TMA_LOAD_MULTICASTES18_vS19_EENS_8epilogue10collective6detail29Sm90TmaWarpSpecializedAdapterINS1D_15DefaultEpilogueIaSK_SK_NS1C_6thread17LinearCombinationIaLi1EiiLNS1H_9ScaleType4KindE0ELNS_15FloatRoundStyleE2EaEENS1_15EpilogueDefaultEEEEEvvEEEEvNT_6ParamsE,(.L_x_360 - _ZN7cutlass13device_kernelINS_4gemm6kernel13GemmUniversalIN4cute5tupleIJiiiiEEENS1_10collective13CollectiveMmaINS1_34MainloopSm90TmaGmmaWarpSpecializedILi18ENS5_IJNS4_1CILi2EEENSA_ILi1EEESC_EEENS1_35KernelTmaWarpSpecializedCooperativeEEENS5_IJNSA_ILi256EEENSA_ILi128EEENSA_ILi32EEEEEEaNS5_IJlSC_lEEEaSK_NS4_8TiledMMAINS4_8MMA_AtomIJNS4_4SM904GMMA27MMA_64x128x32_S32S8S8_SS_TNEEEENS4_6LayoutISD_NS5_IJSC_NSA_ILi0EEESS_EEEEENS5_IJNS4_10UnderscoreESV_SV_EEEEENS4_13SM90_TMA_LOADENS4_14ComposedLayoutINS4_7SwizzleILi1ELi4ELi3EEENS4_18smem_ptr_flag_bitsILi8EEENSR_INS5_IJNSA_ILi8EEESI_EEENS5_IJSI_SC_EEEEEEEvNS4_8identityENS4_23SM90_TMA_LOAD_MULTICASTES18_vS19_EENS_8epilogue10collective6detail29Sm90TmaWarpSpecializedAdapterINS1D_15DefaultEpilogueIaSK_SK_NS1C_6thread17LinearCombinationIaLi1EiiLNS1H_9ScaleType4KindE0ELNS_15FloatRoundStyleE2EaEENS1_15EpilogueDefaultEEEEEvvEEEEvNT_6ParamsE)
        .other          _ZN7cutlass13device_kernelINS_4gemm6kernel13GemmUniversalIN4cute5tupleIJiiiiEEENS1_10collective13CollectiveMmaINS1_34MainloopSm90TmaGmmaWarpSpecializedILi18ENS5_IJNS4_1CILi2EEENSA_ILi1EEESC_EEENS1_35KernelTmaWarpSpecializedCooperativeEEENS5_IJNSA_ILi256EEENSA_ILi128EEENSA_ILi32EEEEEEaNS5_IJlSC_lEEEaSK_NS4_8TiledMMAINS4_8MMA_AtomIJNS4_4SM904GMMA27MMA_64x128x32_S32S8S8_SS_TNEEEENS4_6LayoutISD_NS5_IJSC_NSA_ILi0EEESS_EEEEENS5_IJNS4_10UnderscoreESV_SV_EEEEENS4_13SM90_TMA_LOADENS4_14ComposedLayoutINS4_7SwizzleILi1ELi4ELi3EEENS4_18smem_ptr_flag_bitsILi8EEENSR_INS5_IJNSA_ILi8EEESI_EEENS5_IJSI_SC_EEEEEEEvNS4_8identityENS4_23SM90_TMA_LOAD_MULTICASTES18_vS19_EENS_8epilogue10collective6detail29Sm90TmaWarpSpecializedAdapterINS1D_15DefaultEpilogueIaSK_SK_NS1C_6thread17LinearCombinationIaLi1EiiLNS1H_9ScaleType4KindE0ELNS_15FloatRoundStyleE2EaEENS1_15EpilogueDefaultEEEEEvvEEEEvNT_6ParamsE,@"STO_CUDA_ENTRY STV_DEFAULT"
_ZN7cutlass13device_kernelINS_4gemm6kernel13GemmUniversalIN4cute5tupleIJiiiiEEENS1_10collective13CollectiveMmaINS1_34MainloopSm90TmaGmmaWarpSpecializedILi18ENS5_IJNS4_1CILi2EEENSA_ILi1EEESC_EEENS1_35KernelTmaWarpSpecializedCooperativeEEENS5_IJNSA_ILi256EEENSA_ILi128EEENSA_ILi32EEEEEEaNS5_IJlSC_lEEEaSK_NS4_8TiledMMAINS4_8MMA_AtomIJNS4_4SM904GMMA27MMA_64x128x32_S32S8S8_SS_TNEEEENS4_6LayoutISD_NS5_IJSC_NSA_ILi0EEESS_EEEEENS5_IJNS4_10UnderscoreESV_SV_EEEEENS4_13SM90_TMA_LOADENS4_14ComposedLayoutINS4_7SwizzleILi1ELi4ELi3EEENS4_18smem_ptr_flag_bitsILi8EEENSR_INS5_IJNSA_ILi8EEESI_EEENS5_IJSI_SC_EEEEEEEvNS4_8identityENS4_23SM90_TMA_LOAD_MULTICASTES18_vS19_EENS_8epilogue10collective6detail29Sm90TmaWarpSpecializedAdapterINS1D_15DefaultEpilogueIaSK_SK_NS1C_6thread17LinearCombinationIaLi1EiiLNS1H_9ScaleType4KindE0ELNS_15FloatRoundStyleE2EaEENS1_15EpilogueDefaultEEEEEvvEEEEvNT_6ParamsE:
[----:B------:R-:W0:Y:S01]  /*0000*/  LDC R1, c[0x0][0x28] ;  /* 0x00000a00ff017b82 */ /* 0x000e220000000800 */
[----:B------:R-:W1:Y:S01]  /*0010*/  S2R R18, SR_TID.X ;  /* 0x0000000000127919 */ /* 0x000e620000002100 */
[----:B------:R-:W-:Y:S01]  /*0020*/  ELECT P0, URZ, PT ;  /* 0x00000000003f782f */ /* 0x000fe20003800000 */
[----:B------:R-:W-:Y:S01]  /*0030*/  BSSY B0, `(.L_x_0) ;  /* 0x000000f000007945 */ /* 0x000fe20003800000 */
[--C-:B-1----:R-:W-:Y:S02]  /*0040*/  SHF.R.U32.HI R0, RZ, 0x5, R18.reuse ;  /* 0x00000005ff007819 */ /* 0x102fe40000011612 */
[----:B------:R-:W-:-:S03]  /*0050*/  SHF.R.U32.HI R3, RZ, 0x7, R18 ;  /* 0x00000007ff037819 */ /* 0x000fc60000011612 */
[----:B------:R-:W1:Y:S04]  /*0060*/  SHFL.IDX PT, R2, R0, RZ, 0x1f ;  /* 0x00001fff00027589 */ /* 0x000e6800000e0000 */
[----:B------:R2:W3:Y:S01]  /*0070*/  SHFL.IDX PT, R5, R3, RZ, 0x1f ;  /* 0x00001fff03057589 */ /* 0x0004e200000e0000 */
[----:B-1----:R-:W-:-:S13]  /*0080*/  ISETP.NE.OR P0, PT, R2, RZ, !P0 ;  /* 0x000000ff0200720c */ /* 0x002fda0004705670 */
[----:B0-23--:R-:W-:Y:S05]  /*0090*/  @P0 BRA `(.L_x_1) ;  /* 0x0000000000200947 */ /* 0x00dfea0003800000 */
[----:B------:R-:W-:Y:S02]  /*00a0*/  ULDC.64 UR4, c[0x0][0x198] ;  /* 0x0000660000047ab9 */ /* 0x000fe40000000a00 */
[----:B------:R-:W-:Y:S02]  /*00b0*/  UIADD3 UR6, UP0, UR4, 0xf0, URZ ;  /* 0x000000f004067890 */ /* 0x000fe4000ff1e03f */
[----:B------:R-:W-:Y:S02]  /*00c0*/  UIADD3 UR4, UP1, UR4, 0x1f0, URZ ;  /* 0x000001f004047890 */ /* 0x000fe4000ff3e03f */
[----:B------:R-:W-:Y:S02]  /*00d0*/  UIADD3.X UR7, URZ, UR5, URZ, UP0, !UPT ;  /* 0x000000053f077290 */ /* 0x000fe400087fe43f */
[----:B------:R-:W-:-:S07]  /*00e0*/  UIADD3.X UR5, URZ, UR5, URZ, UP1, !UPT ;  /* 0x000000053f057290 */ /* 0x000fce0008ffe43f */
[----:B------:R0:W-:Y:S02]  /*00f0*/  UTMACCTL.PF [UR6] ;  /* 0x00000000060079b9 */ /* 0x0001e40008040000 */
[----:B------:R0:W-:Y:S02]  /*0100*/  UTMACCTL.PF [UR4] ;  /* 0x00000000040079b9 */ /* 0x0001e40008040000 */
[----:B0-----:R-:W-:Y:S01]  /*0110*/  NOP ;  /* 0x0000000000007918 */ /* 0x001fe20000000000 */
.L_x_1:
[----:B------:R-:W-:Y:S05]  /*0120*/  BSYNC B0 ;  /* 0x0000000000007941 */ /* 0x000fea0003800000 */
.L_x_0:
[----:B------:R-:W0:Y:S02]  /*0130*/  SHFL.IDX PT, R3, R0, RZ, 0x1f ;  /* 0x00001fff00037589 */ /* 0x000e2400000e0000 */
[----:B0-----:R-:W-:-:S13]  /*0140*/  ISETP.NE.AND P0, PT, R3, RZ, PT ;  /* 0x000000ff0300720c */ /* 0x001fda0003f05270 */
[----:B------:R-:W-:Y:S05]  /*0150*/  @P0 BRA `(.L_x_2) ;  /* 0x0000000000d40947 */ /* 0x000fea0003800000 */
[----:B------:R-:W-:Y:S01]  /*0160*/  ELECT P0, URZ, PT ;  /* 0x00000000003f782f */ /* 0x000fe20003800000 */
[----:B------:R-:W-:-:S12]  /*0170*/  BSSY B0, `(.L_x_2) ;  /* 0x0000033000007945 */ /* 0x000fd80003800000 */
[----:B------:R-:W-:Y:S05]  /*0180*/  @!P0 BRA `(.L_x_3) ;  /* 0x0000000000c48947 */ /* 0x000fea0003800000 */
[----:B------:R-:W0:Y:S01]  /*0190*/  S2UR UR8, SR_CgaCtaId ;  /* 0x00000000000879c3 */ /* 0x000e220000008800 */
[----:B------:R-:W-:Y:S01]  /*01a0*/  UMOV UR4, 0x400 ;  /* 0x0000040000047882 */ /* 0x000fe20000000000 */
[----:B------:R-:W-:Y:S01]  /*01b0*/  UMOV UR5, 0x1 ;  /* 0x0000000100057882 */ /* 0x000fe20000000000 */
[----:B------:R-:W-:Y:S02]  /*01c0*/  UMOV UR6, 0x4 ;  /* 0x0000000400067882 */ /* 0x000fe40000000000 */
[----:B------:R-:W-:-:S04]  /*01d0*/  UIADD3 UR6, -UR6, 0x100000, URZ ;  /* 0x0010000006067890 */ /* 0x000fc8000fffe13f */
[----:B------:R-:W-:Y:S02]  /*01e0*/  USHF.L.U32 UR7, UR6, 0xb, URZ ;  /* 0x0000000b06077899 */ /* 0x000fe4000800063f */
[----:B------:R-:W-:Y:S02]  /*01f0*/  USHF.L.U32 UR6, UR6, 0x1, URZ ;  /* 0x0000000106067899 */ /* 0x000fe4000800063f */
[----:B0-----:R-:W-:Y:S02]  /*0200*/  ULEA UR8, UR8, UR4, 0x18 ;  /* 0x0000000408087291 */ /* 0x001fe4000f8ec03f */
[----:B------:R-:W-:-:S04]  /*0210*/  UIADD3 UR4, -UR5, 0x100000, URZ ;  /* 0x0010000005047890 */ /* 0x000fc8000fffe13f */
[----:B------:R-:W-:Y:S02]  /*0220*/  USHF.L.U32 UR5, UR4, 0xb, URZ ;  /* 0x0000000b04057899 */ /* 0x000fe4000800063f */
[----:B------:R-:W-:Y:S01]  /*0230*/  USHF.L.U32 UR4, UR4, 0x1, URZ ;  /* 0x0000000104047899 */ /* 0x000fe2000800063f */
[----:B------:R-:W0:Y:S11]  /*0240*/  FENCE.VIEW.ASYNC.S ;  /* 0x00000000000073c6 */ /* 0x000e360000000000 */
[----:B0-----:R0:W1:Y:S01]  /*0250*/  SYNCS.EXCH.64 URZ, [UR8], UR4 ;  /* 0x00000004083f75b2 */ /* 0x0010620008000100 */
[----:B------:R0:W2:Y:S01]  /*0260*/  SYNCS.EXCH.64 URZ, [UR8+0x90], UR6 ;  /* 0x00009006083f75b2 */ /* 0x0000a20008000100 */
[----:B------:R0:W3:Y:S01]  /*0270*/  SYNCS.EXCH.64 URZ, [UR8+0x8], UR4 ;  /* 0x00000804083f75b2 */ /* 0x0000e20008000100 */
[----:B------:R0:W4:Y:S01]  /*0280*/  SYNCS.EXCH.64 URZ, [UR8+0x98], UR6 ;  /* 0x00009806083f75b2 */ /* 0x0001220008000100 */
[----:B------:R0:W0:Y:S01]  /*0290*/  SYNCS.EXCH.64 URZ, [UR8+0x10], UR4 ;  /* 0x00001004083f75b2 */ /* 0x0000220008000100 */
        /* <DEDUP_REMOVED lines=31> */
[----:B-1234-:R-:W-:Y:S01]  /*0490*/  NOP ;  /* 0x0000000000007918 */ /* 0x01efe20000000000 */
.L_x_3:
[----:B0-----:R-:W-:Y:S05]  /*04a0*/  BSYNC B0 ;  /* 0x0000000000007941 */ /* 0x001fea0003800000 */
.L_x_2:
[----:B------:R-:W-:Y:S01]  /*04b0*/  SHF.R.S32.HI R7, RZ, 0x1f, R18 ;  /* 0x0000001fff077819 */ /* 0x000fe20000011412 */
[----:B------:R-:W0:Y:S01]  /*04c0*/  SHFL.IDX PT, R0, R0, RZ, 0x1f ;  /* 0x00001fff00007589 */ /* 0x000e2200000e0000 */
[----:B------:R-:W1:Y:S01]  /*04d0*/  S2UR UR8, SR_CTAID.X ;  /* 0x00000000000879c3 */ /* 0x000e620000002500 */
[----:B------:R-:W-:Y:S02]  /*04e0*/  ELECT P0, URZ, PT ;  /* 0x00000000003f782f */ /* 0x000fe40003800000 */
[----:B------:R-:W-:Y:S01]  /*04f0*/  LEA.HI R7, R7, R18, RZ, 0x7 ;  /* 0x0000001207077211 */ /* 0x000fe200078f38ff */
[----:B------:R-:W2:Y:S01]  /*0500*/  S2R R4, SR_CTAID.Y ;  /* 0x0000000000047919 */ /* 0x000ea20000002600 */
[----:B------:R-:W-:Y:S01]  /*0510*/  SHF.R.S32.HI R8, RZ, 0x1f, R3 ;  /* 0x0000001fff087819 */ /* 0x000fe20000011403 */
[----:B------:R-:W-:Y:S01]  /*0520*/  ULDC UR4, c[0x0][0x150] ;  /* 0x0000540000047ab9 */ /* 0x000fe20000000800 */
[----:B------:R-:W-:Y:S01]  /*0530*/  LOP3.LUT R7, R7, 0xffffff80, RZ, 0xc0, !PT ;  /* 0xffffff8007077812 */ /* 0x000fe200078ec0ff */
[----:B------:R-:W-:Y:S01]  /*0540*/  NOP ;  /* 0x0000000000007918 */ /* 0x000fe20000000000 */
[----:B------:R-:W-:Y:S01]  /*0550*/  LEA.HI R8, R8, R3, RZ, 0x2 ;  /* 0x0000000308087211 */ /* 0x000fe200078f10ff */
[----:B------:R-:W3:Y:S01]  /*0560*/  LDC R10, c[0x0][0x144] ;  /* 0x00005100ff0a7b82 */ /* 0x000ee20000000800 */
[----:B------:R-:W-:Y:S01]  /*0570*/  NOP ;  /* 0x0000000000007918 */ /* 0x000fe20000000000 */
[----:B------:R-:W-:Y:S01]  /*0580*/  IMAD.IADD R6, R18, 0x1, -R7 ;  /* 0x0000000112067824 */ /* 0x000fe200078e0a07 */
[----:B------:R-:W-:Y:S01]  /*0590*/  LOP3.LUT R8, R8, 0x3ffffffc, RZ, 0xc0, !PT ;  /* 0x3ffffffc08087812 */ /* 0x000fe200078ec0ff */
[----:B------:R-:W-:Y:S01]  /*05a0*/  IMAD.MOV.U32 R23, RZ, RZ, 0x1 ;  /* 0x00000001ff177424 */ /* 0x000fe200078e00ff */
[----:B------:R-:W-:-:S02]  /*05b0*/  ISETP.NE.AND P3, PT, R5, RZ, PT ;  /* 0x000000ff0500720c */ /* 0x000fc40003f65270 */
[----:B------:R-:W-:Y:S01]  /*05c0*/  SHF.R.S32.HI R7, RZ, 0x1f, R6 ;  /* 0x0000001fff077819 */ /* 0x000fe20000011406 */
[----:B------:R-:W-:Y:S01]  /*05d0*/  IMAD.IADD R8, R3, 0x1, -R8 ;  /* 0x0000000103087824 */ /* 0x000fe200078e0a08 */
[----:B------:R-:W4:Y:S02]  /*05e0*/  LDC R13, c[0x0][0x140] ;  /* 0x00005000ff0d7b82 */ /* 0x000f240000000800 */
[----:B------:R-:W-:Y:S02]  /*05f0*/  LEA.HI R7, R7, R6, RZ, 0x3 ;  /* 0x0000000607077211 */ /* 0x000fe400078f18ff */
[----:B0-----:R-:W-:Y:S02]  /*0600*/  ISETP.NE.OR P0, PT, R0, RZ, !P0 ;  /* 0x000000ff0000720c */ /* 0x001fe40004705670 */
[--C-:B------:R-:W-:Y:S02]  /*0610*/  SHF.R.S32.HI R0, RZ, 0x3, R7.reuse ;  /* 0x00000003ff007819 */ /* 0x100fe40000011407 */
[----:B------:R-:W-:-:S02]  /*0620*/  SHF.R.S32.HI R7, RZ, 0x1f, R7 ;  /* 0x0000001fff077819 */ /* 0x000fc40000011407 */
[----:B-1----:R-:W-:Y:S02]  /*0630*/  I2FP.F32.U32 R9, UR8 ;  /* 0x0000000800097c45 */ /* 0x002fe40008201000 */
[----:B------:R-:W-:-:S03]  /*0640*/  LEA.HI R7, R7, R0, RZ, 0x2 ;  /* 0x0000000007077211 */ /* 0x000fc600078f10ff */
[----:B------:R-:W-:Y:S01]  /*0650*/  FMUL R9, R9, UR4 ;  /* 0x0000000409097c20 */ /* 0x000fe20008400000 */
[----:B------:R-:W-:Y:S01]  /*0660*/  LOP3.LUT R7, R7, 0xfffffffc, RZ, 0xc0, !PT ;  /* 0xfffffffc07077812 */ /* 0x000fe200078ec0ff */
[----:B------:R-:W-:Y:S01]  /*0670*/  VOTEU.ALL UP0, P0 ;  /* 0x00000000003f7886 */ /* 0x000fe20000000000 */
[----:B--2---:R-:W-:Y:S01]  /*0680*/  I2FP.F32.U32 R3, R4 ;  /* 0x0000000400037245 */ /* 0x004fe20000201000 */
[----:B------:R-:W-:Y:S01]  /*0690*/  ULDC UR4, c[0x0][0x154] ;  /* 0x0000550000047ab9 */ /* 0x000fe20000000800 */
[----:B------:R-:W-:Y:S01]  /*06a0*/  VOTEU.ALL UP1, P0 ;  /* 0x00000000003f7886 */ /* 0x000fe20000020000 */
[----:B------:R-:W0:Y:S01]  /*06b0*/  F2I.U32.TRUNC.NTZ R9, R9 ;  /* 0x0000000900097305 */ /* 0x000e22000020f000 */
[----:B------:R-:W-:Y:S01]  /*06c0*/  IMAD.IADD R7, R0, 0x1, -R7 ;  /* 0x0000000100077824 */ /* 0x000fe200078e0a07 */
[----:B------:R-:W1:Y:S01]  /*06d0*/  @!UP0 S2UR UR7, SR_CgaCtaId ;  /* 0x00000000000789c3 */ /* 0x000e620000008800 */
[----:B------:R-:W-:Y:S01]  /*06e0*/  FMUL R12, R3, UR4 ;  /* 0x00000004030c7c20 */ /* 0x000fe20008400000 */
[----:B------:R-:W-:Y:S01]  /*06f0*/  UMOV UR4, 0x20 ;  /* 0x0000002000047882 */ /* 0x000fe20000000000 */
[----:B------:R-:W-:Y:S01]  /*0700*/  IMAD R8, R8, 0x4, R7 ;  /* 0x0000000408087824 */ /* 0x000fe200078e0207 */
[----:B------:R-:W-:Y:S01]  /*0710*/  @!UP0 UMOV UR6, 0x400 ;  /* 0x0000040000068882 */ /* 0x000fe20000000000 */
[----:B------:R-:W-:-:S04]  /*0720*/  @!UP0 UIADD3 UR4, -UR4, 0x100000, URZ ;  /* 0x0010000004048890 */ /* 0x000fc8000fffe13f */
[----:B------:R-:W-:Y:S02]  /*0730*/  @!UP0 USHF.L.U32 UR5, UR4, 0xb, URZ ;  /* 0x0000000b04058899 */ /* 0x000fe4000800063f */
[----:B------:R-:W-:Y:S01]  /*0740*/  @!UP0 USHF.L.U32 UR4, UR4, 0x1, URZ ;  /* 0x0000000104048899 */ /* 0x000fe2000800063f */
[----:B----4-:R-:W-:Y:S01]  /*0750*/  ISETP.EQ.U32.AND P2, PT, R13, 0x1, PT ;  /* 0x000000010d00780c */ /* 0x010fe20003f42070 */
[----:B------:R-:W2:Y:S01]  /*0760*/  F2I.U32.TRUNC.NTZ R12, R12 ;  /* 0x0000000c000c7305 */ /* 0x000ea2000020f000 */
[----:B------:R-:W-:Y:S01]  /*0770*/  LEA.HI R0, R8, R8, RZ, 0x1 ;  /* 0x0000000808007211 */ /* 0x000fe200078f08ff */
[----:B------:R-:W4:Y:S03]  /*0780*/  LDC R7, c[0x0][0x148] ;  /* 0x00005200ff077b82 */ /* 0x000f260000000800 */
[----:B------:R-:W-:Y:S01]  /*0790*/  LOP3.LUT R11, R0, 0xfffffffe, RZ, 0xc0, !PT ;  /* 0xfffffffe000b7812 */ /* 0x000fe200078ec0ff */
[----:B0-----:R-:W-:Y:S01]  /*07a0*/  IMAD.MOV R15, RZ, RZ, -R9 ;  /* 0x000000ffff0f7224 */ /* 0x001fe200078e0a09 */
[----:B------:R-:W-:-:S03]  /*07b0*/  SHF.R.S32.HI R9, RZ, 0x1f, R2 ;  /* 0x0000001fff097819 */ /* 0x000fc60000011402 */
[----:B---3--:R-:W-:Y:S01]  /*07c0*/  IMAD R3, R10, R15, UR8 ;  /* 0x000000080a037e24 */ /* 0x008fe2000f8e020f */
[----:B------:R-:W-:Y:S01]  /*07d0*/  LEA.HI R9, R9, R2, RZ, 0x2 ;  /* 0x0000000209097211 */ /* 0x000fe200078f10ff */
[C---:B------:R-:W-:Y:S02]  /*07e0*/  IMAD.IADD R0, R8.reuse, 0x1, -R11 ;  /* 0x0000000108007824 */ /* 0x040fe400078e0a0b */
[----:B------:R-:W-:Y:S01]  /*07f0*/  IMAD.SHL.U32 R11, R8, 0x4, RZ ;  /* 0x00000004080b7824 */ /* 0x000fe200078e00ff */
[----:B------:R-:W-:Y:S01]  /*0800*/  LOP3.LUT R9, R9, 0xfffffffc, RZ, 0xc0, !PT ;  /* 0xfffffffc09097812 */ /* 0x000fe200078ec0ff */
[----:B--2---:R-:W-:Y:S01]  /*0810*/  IMAD.MOV R24, RZ, RZ, -R12 ;  /* 0x000000ffff187224 */ /* 0x004fe200078e0a0c */
[----:B------:R-:W-:Y:S01]  /*0820*/  ISETP.NE.AND P4, PT, R0, R3, PT ;  /* 0x000000030000720c */ /* 0x000fe20003f85270 */
[----:B-1----:R-:W-:Y:S01]  /*0830*/  @!UP0 ULEA UR6, UR7, UR6, 0x18 ;  /* 0x0000000607068291 */ /* 0x002fe2000f8ec03f */
[----:B------:R-:W-:Y:S01]  /*0840*/  LOP3.LUT R152, R8, 0xc, R11, 0x78, !PT ;  /* 0x0000000c08987812 */ /* 0x000fe200078e780b */
[----:B------:R-:W-:Y:S01]  /*0850*/  IMAD.IADD R0, R2, 0x1, -R9 ;  /* 0x0000000102007824 */ /* 0x000fe200078e0a09 */
[----:B------:R-:W-:Y:S01]  /*0860*/  VOTEU.ALL UP0, P0 ;  /* 0x00000000003f7886 */ /* 0x000fe20000000000 */
[----:B------:R-:W-:Y:S01]  /*0870*/  LOP3.LUT P0, RZ, R6, 0x7, RZ, 0xc0, !PT ;  /* 0x0000000706ff7812 */ /* 0x000fe2000780c0ff */
[----:B------:R-:W-:-:S02]  /*0880*/  VIADD R6, R5, 0xffffffff ;  /* 0xffffffff05067836 */ /* 0x000fc40000000000 */
[----:B------:R-:W-:Y:S01]  /*0890*/  ISETP.NE.AND P1, PT, R0, 0x3, PT ;  /* 0x000000030000780c */ /* 0x000fe20003f25270 */
[----:B----4-:R-:W-:Y:S01]  /*08a0*/  IMAD R9, R7, R24, R4 ;  /* 0x0000001807097224 */ /* 0x010fe200078e0204 */
[----:B------:R-:W-:Y:S02]  /*08b0*/  ISETP.LT.U32.AND P0, PT, R152, 0x2, !P0 ;  /* 0x000000029800780c */ /* 0x000fe40004701070 */
[----:B------:R-:W-:Y:S01]  /*08c0*/  ISETP.EQ.OR P1, PT, R0, RZ, !P1 ;  /* 0x000000ff0000720c */ /* 0x000fe20004f22670 */
[----:B------:R-:W0:Y:S02]  /*08d0*/  FENCE.VIEW.ASYNC.S ;  /* 0x00000000000073c6 */ /* 0x000e240000000000 */
[----:B0-----:R0:W1:Y:S01]  /*08e0*/  @!UP0 SYNCS.EXCH.64 URZ, [UR6+0x130], UR4 ;  /* 0x00013004063f85b2 */ /* 0x0010620008000100 */
[----:B------:R-:W-:Y:S02]  /*08f0*/  @P4 LEA.HI R2, R152, R152, RZ, 0x1 ;  /* 0x0000009898024211 */ /* 0x000fe400078f08ff */
[----:B------:R-:W-:-:S02]  /*0900*/  ISETP.EQ.AND P1, PT, R5, RZ, P1 ;  /* 0x000000ff0500720c */ /* 0x000fc40000f22270 */
[----:B------:R-:W-:Y:S02]  /*0910*/  @P4 SHF.R.S32.HI R2, RZ, 0x1, R2 ;  /* 0x00000001ff024819 */ /* 0x000fe40000011402 */
[----:B------:R-:W-:Y:S02]  /*0920*/  ISETP.GE.U32.AND P6, PT, R6, 0x2, PT ;  /* 0x000000020600780c */ /* 0x000fe40003fc6070 */
[----:B------:R-:W-:Y:S02]  /*0930*/  @P4 ISETP.NE.AND P5, PT, R2, R9, PT ;  /* 0x000000090200420c */ /* 0x000fe40003fa5270 */
[----:B------:R-:W-:Y:S02]  /*0940*/  SEL R2, RZ, 0x1, !P0 ;  /* 0x00000001ff027807 */ /* 0x000fe40004000000 */
[----:B------:R-:W-:Y:S02]  /*0950*/  @P4 SEL R23, RZ, 0x1, P5 ;  /* 0x00000001ff174807 */ /* 0x000fe40002800000 */
[----:B------:R-:W-:Y:S01]  /*0960*/  SEL R19, RZ, 0x1, !P1 ;  /* 0x00000001ff137807 */ /* 0x000fe20004800000 */
[----:B------:R0:W2:Y:S01]  /*0970*/  @!UP1 SYNCS.EXCH.64 URZ, [UR6+0x138], UR4 ;  /* 0x00013804063f95b2 */ /* 0x0000a20008000100 */
[----:B------:R-:W-:Y:S01]  /*0980*/  LOP3.LUT R23, R23, R2, RZ, 0xc0, !PT ;  /* 0x0000000217177212 */ /* 0x000fe200078ec0ff */
[----:B------:R-:W-:Y:S01]  /*0990*/  NOP ;  /* 0x0000000000007918 */ /* 0x000fe20000000000 */
[----:B------:R-:W-:Y:S01]  /*09a0*/  SEL R19, R19, 0x2, P6 ;  /* 0x0000000213137807 */ /* 0x000fe20003000000 */
[----:B------:R-:W-:Y:S06]  /*09b0*/  @!P2 BRA `(.L_x_4) ;  /* 0x000000000008a947 */ /* 0x000fec0003800000 */
[----:B-12---:R-:W-:Y:S01]  /*09c0*/  UCGABAR_ARV ;  /* 0x00000000000079c7 */ /* 0x006fe20008000000 */
[----:B------:R-:W-:Y:S05]  /*09d0*/  BRA `(.L_x_5) ;  /* 0x0000000000047947 */ /* 0x000fea0003800000 */
.L_x_4:
[----:B-12---:R-:W-:Y:S01]  /*09e0*/  NOP ;  /* 0x0000000000007918 */ /* 0x006fe20000000000 */
.L_x_5:
[----:B------:R-:W1:Y:S01]  /*09f0*/  LDC R2, c[0x0][0x65c] ;  /* 0x00019700ff027b82 */ /* 0x000e620000000800 */
[----:B------:R-:W-:Y:S02]  /*0a00*/  IMAD.U32 R8, RZ, RZ, UR8 ;  /* 0x00000008ff087e24 */ /* 0x000fe4000f8e00ff */
[----:B------:R-:W-:Y:S01]  /*0a10*/  IMAD.MOV.U32 R9, RZ, RZ, RZ ;  /* 0x000000ffff097224 */ /* 0x000fe200078e00ff */
[----:B-1----:R-:W-:-:S04]  /*0a20*/  ISETP.NE.AND P1, PT, R2, 0x1, PT ;  /* 0x000000010200780c */ /* 0x002fc80003f25270 */
[----:B------:R-:W-:-:S09]  /*0a30*/  P2R R5, PR, RZ, 0x2 ;  /* 0x00000002ff057803 */ /* 0x000fd20000000000 */
[----:B------:R-:W1:Y:S01]  /*0a40*/  @P1 LDC R17, c[0x0][0x10] ;  /* 0x00000400ff111b82 */ /* 0x000e620000000800 */
[----:B------:R-:W-:Y:S02]  /*0a50*/  @P1 IMAD.MOV.U32 R5, RZ, RZ, RZ ;  /* 0x000000ffff051224 */ /* 0x000fe400078e00ff */
[----:B------:R-:W-:-:S05]  /*0a60*/  @P1 IMAD.MOV.U32 R13, RZ, RZ, RZ ;  /* 0x000000ffff0d1224 */ /* 0x000fca00078e00ff */
[----:B------:R-:W2:Y:S01]  /*0a70*/  @!P1 LDC R11, c[0x0][0xc] ;  /* 0x00000300ff0b9b82 */ /* 0x000ea20000000800 */
[----:B-1----:R-:W-:-:S04]  /*0a80*/  @P1 IMAD.WIDE.U32 R16, R17, UR8, R4 ;  /* 0x0000000811101c25 */ /* 0x002fc8000f8e0004 */
[----:B------:R-:W-:Y:S02]  /*0a90*/  @P1 IMAD.IADD R17, R17, 0x1, R13 ;  /* 0x0000000111111824 */ /* 0x000fe400078e020d */
[----:B--2---:R-:W-:-:S04]  /*0aa0*/  @!P1 IMAD.WIDE.U32 R8, R4, R11, R8 ;  /* 0x0000000b04089225 */ /* 0x004fc800078e0008 */
[----:B------:R-:W-:Y:S02]  /*0ab0*/  @!P1 IMAD.MOV.U32 R16, RZ, RZ, R8 ;  /* 0x000000ffff109224 */ /* 0x000fe400078e0008 */
[----:B------:R-:W-:Y:S01]  /*0ac0*/  @!P1 IMAD.MOV.U32 R17, RZ, RZ, R9 ;  /* 0x000000ffff119224 */ /* 0x000fe200078e0009 */
[----:B------:R-:W-:Y:S06]  /*0ad0*/  @!P2 BRA `(.L_x_6) ;  /* 0x00000000000ca947 */ /* 0x000fec0003800000 */
[----:B------:R-:W-:Y:S01]  /*0ae0*/  UCGABAR_WAIT ;  /* 0x0000000000007dc7 */ /* 0x000fe20008000000 */
[----:B------:R-:W-:Y:S01]  /*0af0*/  CCTL.IVALL ;  /* 0x00000000ff00798f */ /* 0x000fe20002000000 */
[----:B------:R-:W-:Y:S05]  /*0b00*/  BRA `(.L_x_7) ;  /* 0x0000000000047947 */ /* 0x000fea0003800000 */
.L_x_6:
[----:B------:R-:W-:Y:S06]  /*0b10*/  BAR.SYNC.DEFER_BLOCKING 0x0 ;  /* 0x0000000000007b1d */ /* 0x000fec0000010000 */
.L_x_7:
[----:B------:R-:W-:Y:S05]  /*0b20*/  @!P3 BRA `(.L_x_8) ;  /* 0x0000007c00dcb947 */ /* 0x000fea0003800000 */
[----:B------:R-:W-:-:S13]  /*0b30*/  ISETP.GT.U32.AND P0, PT, R6, 0x1, PT ;  /* 0x000000010600780c */ /* 0x000fda0003f04070 */
[----:B0-----:R-:W-:Y:S05]  /*0b40*/  @P0 EXIT ;  /* 0x000000000000094d */ /* 0x001fea0003800000 */
[----:B------:R-:W-:Y:S01]  /*0b50*/  ULDC.64 UR4, c[0x0][0x650] ;  /* 0x0001940000047ab9 */ /* 0x000fe20000000a00 */
[----:B------:R-:W-:Y:S01]  /*0b60*/  PRMT R0, RZ, 0x7610, R0 ;  /* 0x00007610ff007816 */ /* 0x000fe20000000000 */
[----:B------:R-:W-:Y:S01]  /*0b70*/  IMAD.MOV.U32 R154, RZ, RZ, -0x1 ;  /* 0xffffffffff9a7424 */ /* 0x000fe200078e00ff */
[----:B------:R-:W-:Y:S01]  /*0b80*/  ISETP.GE.U32.AND P0, PT, R16, UR4, PT ;  /* 0x0000000410007c0c */ /* 0x000fe2000bf06070 */
[----:B------:R-:W-:Y:S02]  /*0b90*/  IMAD.MOV.U32 R153, RZ, RZ, -0x1 ;  /* 0xffffffffff997424 */ /* 0x000fe400078e00ff */
[----:B------:R-:W-:Y:S01]  /*0ba0*/  IMAD.MOV.U32 R22, RZ, RZ, -0x1 ;  /* 0xffffffffff167424 */ /* 0x000fe200078e00ff */
[----:B------:R-:W-:-:S13]  /*0bb0*/  ISETP.GE.U32.AND.EX P0, PT, R17, UR5, PT, P0 ;  /* 0x0000000511007c0c */ /* 0x000fda000bf06100 */
[----:B------:R-:W-:Y:S05]  /*0bc0*/  @P0 BRA `(.L_x_9) ;  /* 0x00000004002c0947 */ /* 0x000fea0003800000 */
[----:B------:R-:W0:Y:S01]  /*0bd0*/  LDC.64 R20, c[0x0][0x628] ;  /* 0x00018a00ff147b82 */ /* 0x000e220000000a00 */
[----:B------:R-:W-:Y:S02]  /*0be0*/  IMAD.MOV.U32 R8, RZ, RZ, R16 ;  /* 0x000000ffff087224 */ /* 0x000fe400078e0010 */
[----:B------:R-:W-:-:S05]  /*0bf0*/  IMAD.MOV.U32 R9, RZ, RZ, R17 ;  /* 0x000000ffff097224 */ /* 0x000fca00078e0011 */
[----:B------:R-:W1:Y:S08]  /*0c00*/  LDC R0, c[0x0][0x630] ;  /* 0x00018c00ff007b82 */ /* 0x000e700000000800 */
[----:B------:R-:W2:Y:S01]  /*0c10*/  LDC.64 R26, c[0x0][0x620] ;  /* 0x00018800ff1a7b82 */ /* 0x000ea20000000a00 */
[----:B0-----:R-:W-:-:S04]  /*0c20*/  ISETP.NE.U32.AND P0, PT, R20, RZ, PT ;  /* 0x000000ff1400720c */ /* 0x001fc80003f05070 */
[----:B------:R-:W-:-:S13]  /*0c30*/  ISETP.NE.AND.EX P0, PT, R21, RZ, PT, P0 ;  /* 0x000000ff1500720c */ /* 0x000fda0003f05300 */
[----:B-12---:R-:W-:Y:S05]  /*0c40*/  @!P0 BRA `(.L_x_10) ;  /* 0x0000000000288947 */ /* 0x006fea0003800000 */
[----:B------:R-:W0:Y:S02]  /*0c50*/  LDC R13, c[0x0][0x634] ;  /* 0x00018d00ff0d7b82 */ /* 0x000e240000000800 */
[----:B0-----:R-:W-:-:S05]  /*0c60*/  IADD3 R13, P0, R16, R13, RZ ;  /* 0x0000000d100d7210 */ /* 0x001fca0007f1e0ff */
[----:B------:R-:W-:-:S04]  /*0c70*/  IMAD.X R15, RZ, RZ, R17, P0 ;  /* 0x000000ffff0f7224 */ /* 0x000fc800000e0611 */
[----:B------:R-:W-:-:S04]  /*0c80*/  IMAD.WIDE.U32 R8, R15, R20, RZ ;  /* 0x000000140f087225 */ /* 0x000fc800078e00ff */
[----:B------:R-:W-:-:S04]  /*0c90*/  IMAD.WIDE.U32 R10, P0, R13, R21, R8 ;  /* 0x000000150d0a7225 */ /* 0x000fc80007800008 */
[----:B------:R-:W-:-:S04]  /*0ca0*/  IMAD.WIDE.U32 R8, R13, R20, RZ ;  /* 0x000000140d087225 */ /* 0x000fc800078e00ff */
[----:B------:R-:W-:Y:S01]  /*0cb0*/  IMAD.X R13, RZ, RZ, RZ, P0 ;  /* 0x000000ffff0d7224 */ /* 0x000fe200000e06ff */
[----:B------:R-:W-:Y:S01]  /*0cc0*/  IADD3 RZ, P0, R9, R10, RZ ;  /* 0x0000000a09ff7210 */ /* 0x000fe20007f1e0ff */
[----:B------:R-:W-:-:S04]  /*0cd0*/  IMAD.MOV.U32 R12, RZ, RZ, R11 ;  /* 0x000000ffff0c7224 */ /* 0x000fc800078e000b */
[----:B------:R-:W-:-:S08]  /*0ce0*/  IMAD.WIDE.U32.X R8, R15, R21, R12, P0 ;  /* 0x000000150f087225 */ /* 0x000fd000000e040c */
.L_x_10:
[----:B------:R-:W0:Y:S01]  /*0cf0*/  LDC.64 R20, c[0x0][0x640] ;  /* 0x00019000ff147b82 */ /* 0x000e220000000a00 */
[--C-:B------:R-:W-:Y:S01]  /*0d00*/  SHF.R.U64 R28, R8, R0, R9.reuse ;  /* 0x00000000081c7219 */ /* 0x100fe20000001209 */
[----:B------:R-:W-:Y:S01]  /*0d10*/  IMAD R30, R7, R24, R4 ;  /* 0x00000018071e7224 */ /* 0x000fe200078e0204 */
[----:B------:R-:W-:Y:S01]  /*0d20*/  SHF.R.U32.HI R0, RZ, R0, R9 ;  /* 0x00000000ff007219 */ /* 0x000fe20000011609 */
[----:B------:R-:W-:Y:S01]  /*0d30*/  IMAD.MOV.U32 R25, RZ, RZ, 0x1 ;  /* 0x00000001ff197424 */ /* 0x000fe200078e00ff */
[----:B------:R-:W-:-:S03]  /*0d40*/  IADD3 R5, P0, RZ, -R28, RZ ;  /* 0x8000001cff057210 */ /* 0x000fc60007f1e0ff */
[----:B------:R-:W1:Y:S02]  /*0d50*/  LDC R6, c[0x0][0x618] ;  /* 0x00018600ff067b82 */ /* 0x000e640000000800 */
[----:B------:R-:W-:-:S04]  /*0d60*/  IMAD.X R9, RZ, RZ, ~R0, P0 ;  /* 0x000000ffff097224 */ /* 0x000fc800000e0e00 */
[-C--:B------:R-:W-:Y:S02]  /*0d70*/  IMAD R0, R9, R26.reuse, RZ ;  /* 0x0000001a09007224 */ /* 0x080fe400078e02ff */
[----:B------:R-:W2:Y:S01]  /*0d80*/  LDC R11, c[0x0][0x608] ;  /* 0x00018200ff0b7b82 */ /* 0x000ea20000000800 */
[----:B------:R-:W-:-:S04]  /*0d90*/  IMAD.WIDE.U32 R8, R5, R26, R16 ;  /* 0x0000001a05087225 */ /* 0x000fc800078e0010 */
[----:B------:R-:W-:-:S03]  /*0da0*/  IMAD R5, R5, R27, R0 ;  /* 0x0000001b05057224 */ /* 0x000fc600078e0200 */
[----:B------:R-:W3:Y:S01]  /*0db0*/  LDC R12, c[0x0][0x658] ;  /* 0x00019600ff0c7b82 */ /* 0x000ee20000000800 */
[----:B0-----:R-:W-:Y:S01]  /*0dc0*/  ISETP.NE.U32.AND P0, PT, R20, RZ, PT ;  /* 0x000000ff1400720c */ /* 0x001fe20003f05070 */
[----:B------:R-:W-:Y:S02]  /*0dd0*/  IMAD.IADD R5, R9, 0x1, R5 ;  /* 0x0000000109057824 */ /* 0x000fe400078e0205 */
[----:B------:R-:W-:Y:S01]  /*0de0*/  IMAD.MOV.U32 R9, RZ, RZ, -0x1 ;  /* 0xffffffffff097424 */ /* 0x000fe200078e00ff */
[----:B------:R-:W-:-:S03]  /*0df0*/  ISETP.NE.AND.EX P0, PT, R21, RZ, PT, P0 ;  /* 0x000000ff1500720c */ /* 0x000fc60003f05300 */
[----:B------:R-:W0:Y:S01]  /*0e00*/  LDC R15, c[0x0][0x600] ;  /* 0x00018000ff0f7b82 */ /* 0x000e220000000800 */
[-CC-:B-1----:R-:W-:Y:S02]  /*0e10*/  SHF.R.U64 R13, R8, R6.reuse, R5.reuse ;  /* 0x00000006080d7219 */ /* 0x182fe40000001205 */
[----:B------:R-:W-:-:S05]  /*0e20*/  SHF.R.U32.HI R0, RZ, R6, R5 ;  /* 0x00000006ff007219 */ /* 0x000fca0000011605 */
[----:B------:R-:W1:Y:S01]  /*0e30*/  LDC R14, c[0x0][0x648] ;  /* 0x00019200ff0e7b82 */ /* 0x000e620000000800 */
[-CC-:B--2---:R-:W-:Y:S02]  /*0e40*/  SHF.R.U64 R27, R13, R11.reuse, R0.reuse ;  /* 0x0000000b0d1b7219 */ /* 0x184fe40000001200 */
[----:B------:R-:W-:-:S05]  /*0e50*/  SHF.R.U32.HI R5, RZ, R11, R0 ;  /* 0x0000000bff057219 */ /* 0x000fca0000011600 */
[----:B------:R-:W2:Y:S01]  /*0e60*/  LDC R22, c[0x0][0x638] ;  /* 0x00018e00ff167b82 */ /* 0x000ea20000000800 */
[-CC-:B---3--:R-:W-:Y:S02]  /*0e70*/  SHF.R.U64 R24, R27, R12.reuse, R5.reuse ;  /* 0x0000000c1b187219 */ /* 0x188fe40000001205 */
[-C--:B------:R-:W-:Y:S02]  /*0e80*/  SHF.L.U32 R0, R9, R12.reuse, RZ ;  /* 0x0000000c09007219 */ /* 0x080fe400000006ff */
[----:B------:R-:W-:Y:S01]  /*0e90*/  SHF.R.U32.HI R5, RZ, R12, R5 ;  /* 0x0000000cff057219 */ /* 0x000fe20000011605 */
[----:B------:R-:W-:Y:S01]  /*0ea0*/  IMAD.MOV.U32 R4, RZ, RZ, R24 ;  /* 0x000000ffff047224 */ /* 0x000fe200078e0018 */
[----:B------:R-:W-:Y:S01]  /*0eb0*/  LOP3.LUT R10, RZ, R0, RZ, 0x33, !PT ;  /* 0x00000000ff0a7212 */ /* 0x000fe200078e33ff */
[----:B------:R-:W3:Y:S01]  /*0ec0*/  LDC R26, c[0x0][0x610] ;  /* 0x00018400ff1a7b82 */ /* 0x000ee20000000800 */
[----:B------:R-:W-:Y:S05]  /*0ed0*/  @!P0 BRA `(.L_x_11) ;  /* 0x0000000000288947 */ /* 0x000fea0003800000 */
[----:B------:R-:W4:Y:S02]  /*0ee0*/  LDC R9, c[0x0][0x64c] ;  /* 0x00019300ff097b82 */ /* 0x000f240000000800 */
[----:B----4-:R-:W-:-:S05]  /*0ef0*/  IADD3 R9, P0, R24, R9, RZ ;  /* 0x0000000918097210 */ /* 0x010fca0007f1e0ff */
        /* <DEDUP_REMOVED lines=8> */
.L_x_11:
[----:B-1----:R-:W-:Y:S01]  /*0f80*/  SHF.R.U64 R4, R4, R14, R5 ;  /* 0x0000000e04047219 */ /* 0x002fe20000001205 */
[----:B0-----:R-:W-:Y:S01]  /*0f90*/  VIADD R6, R15, 0xffffffff ;  /* 0xffffffff0f067836 */ /* 0x001fe20000000000 */
[----:B------:R-:W-:Y:S02]  /*0fa0*/  SHF.L.U32 R0, R25, R12, RZ ;  /* 0x0000000c19007219 */ /* 0x000fe400000006ff */
[----:B------:R-:W-:Y:S01]  /*0fb0*/  LOP3.LUT R5, R27, R10, RZ, 0xc0, !PT ;  /* 0x0000000a1b057212 */ /* 0x000fe200078ec0ff */
[----:B------:R-:W-:Y:S01]  /*0fc0*/  IMAD.MOV R7, RZ, RZ, -R4 ;  /* 0x000000ffff077224 */ /* 0x000fe200078e0a04 */
[----:B------:R-:W-:Y:S02]  /*0fd0*/  SEL R3, R3, R30, !P1 ;  /* 0x0000001e03037207 */ /* 0x000fe40004800000 */
[----:B------:R-:W-:Y:S01]  /*0fe0*/  LOP3.LUT R6, R13, R6, RZ, 0xc0, !PT ;  /* 0x000000060d067212 */ /* 0x000fe200078ec0ff */
[----:B------:R-:W-:Y:S02]  /*0ff0*/  IMAD R4, R0, R4, R5 ;  /* 0x0000000400047224 */ /* 0x000fe400078e0205 */
[----:B--2---:R-:W-:-:S02]  /*1000*/  IMAD R0, R7, R22, R24 ;  /* 0x0000001607007224 */ /* 0x004fc400078e0218 */
[----:B---3--:R-:W-:Y:S02]  /*1010*/  IMAD R3, R4, R26, R3 ;  /* 0x0000001a04037224 */ /* 0x008fe400078e0203 */
[----:B------:R-:W-:Y:S02]  /*1020*/  IMAD R154, R0, R15, R6 ;  /* 0x0000000f009a7224 */ /* 0x000fe400078e0206 */
[----:B------:R-:W-:Y:S02]  /*1030*/  IMAD.MOV.U32 R4, RZ, RZ, 0x1 ;  /* 0x00000001ff047424 */ /* 0x000fe400078e00ff */
[----:B------:R-:W-:Y:S01]  /*1040*/  IMAD.MOV.U32 R22, RZ, RZ, R28 ;  /* 0x000000ffff167224 */ /* 0x000fe200078e001c */
[----:B------:R-:W-:Y:S02]  /*1050*/  SEL R153, R154, R3, !P1 ;  /* 0x000000039a997207 */ /* 0x000fe40004800000 */
[----:B------:R-:W-:Y:S02]  /*1060*/  PRMT R0, R4, 0x7610, R0 ;  /* 0x0000761004007816 */ /* 0x000fe40000000000 */
[----:B------:R-:W-:-:S07]  /*1070*/  SEL R154, R3, R154, !P1 ;  /* 0x0000009a039a7207 */ /* 0x000fce0004800000 */
.L_x_9:
[----:B------:R-:W-:-:S08]  /*1080*/  NOP ;  /* 0x0000000000007918 */ /* 0x000fd00000000000 */
[----:B------:R-:W0:Y:S02]  /*1090*/  USETMAXREG.TRY_ALLOC.CTAPOOL UP0, 0xe8 ;  /* 0x000000e8000079c8 */ /* 0x000e240008000600 */
[----:B0-----:R-:W-:-:S13]  /*10a0*/  PLOP3.LUT P0, PT, PT, PT, UP0, 0x80, 0x0 ;  /* 0x000000000000781c */ /* 0x001fda0003f0f008 */
[----:B------:R-:W-:Y:S05]  /*10b0*/  @!P0 BRA `(.L_x_9) ;  /* 0xfffffffc00f08947 */ /* 0x000fea000383ffff */
[----:B------:R-:W-:Y:S01]  /*10c0*/  ULDC.64 UR4, c[0x0][0x598] ;  /* 0x0001660000047ab9 */ /* 0x000fe20000000a00 */
[----:B------:R-:W-:Y:S01]  /*10d0*/  ULDC.64 UR36, c[0x0][0x208] ;  /* 0x0000820000247ab9 */ /* 0x000fe20000000a00 */
[----:B------:R-:W-:-:S04]  /*10e0*/  ISETP.NE.U32.AND P0, PT, RZ, UR4, PT ;  /* 0x00000004ff007c0c */ /* 0x000fc8000bf05070 */
[----:B------:R-:W-:-:S13]  /*10f0*/  ISETP.NE.AND.EX P0, PT, RZ, UR5, PT, P0 ;  /* 0x00000005ff007c0c */ /* 0x000fda000bf05300 */
[----:B------:R-:W-:Y:S05]  /*1100*/  @!P0 BRA `(.L_x_12) ;  /* 0x00000000001c8947 */ /* 0x000fea0003800000 */
[----:B------:R-:W0:Y:S02]  /*1110*/  LDC.64 R4, c[0x0][0x598] ;  /* 0x00016600ff047b82 */ /* 0x000e240000000a00 */
[----:B0-----:R-:W2:Y:S02]  /*1120*/  LDG.E.64 R4, desc[UR36][R4.64] ;  /* 0x0000002404047981 */ /* 0x001ea4000c1e1b00 */
[----:B--2---:R-:W-:-:S04]  /*1130*/  ISETP.NE.U32.AND P0, PT, R4, RZ, PT ;  /* 0x000000ff0400720c */ /* 0x004fc80003f05070 */
[----:B------:R-:W-:-:S13]  /*1140*/  ISETP.NE.AND.EX P0, PT, R5, RZ, PT, P0 ;  /* 0x000000ff0500720c */ /* 0x000fda0003f05300 */
[----:B------:R-:W-:Y:S05]  /*1150*/  @!P0 BRA `(.L_x_12) ;  /* 0x0000000000088947 */ /* 0x000fea0003800000 */
[----:B------:R0:W5:Y:S01]  /*1160*/  LD.E R155, desc[UR36][R4.64] ;  /* 0x00000024049b7980 */ /* 0x000162000c101900 */
[----:B------:R-:W-:Y:S05]  /*1170*/  BRA `(.L_x_13) ;  /* 0x0000000000247947 */ /* 0x000fea0003800000 */
.L_x_12:
[----:B------:R-:W-:Y:S02]  /*1180*/  ULDC.64 UR4, c[0x0][0x588] ;  /* 0x0001620000047ab9 */ /* 0x000fe40000000a00 */
[----:B------:R-:W-:-:S04]  /*1190*/  ISETP.NE.U32.AND P0, PT, RZ, UR4, PT ;  /* 0x00000004ff007c0c */ /* 0x000fc8000bf05070 */
[----:B------:R-:W-:-:S13]  /*11a0*/  ISETP.NE.AND.EX P0, PT, RZ, UR5, PT, P0 ;  /* 0x00000005ff007c0c */ /* 0x000fda000bf05300 */
[----:B------:R-:W-:Y:S05]  /*11b0*/  @!P0 BRA `(.L_x_14) ;  /* 0x00000000000c8947 */ /* 0x000fea0003800000 */
[----:B------:R-:W0:Y:S02]  /*11c0*/  LDC.64 R4, c[0x0][0x588] ;  /* 0x00016200ff047b82 */ /* 0x000e240000000a00 */
[----:B0-----:R1:W5:Y:S01]  /*11d0*/  LDG.E R155, desc[UR36][R4.64] ;  /* 0x00000024049b7981 */ /* 0x001362000c1e1900 */
[----:B------:R-:W-:Y:S05]  /*11e0*/  BRA `(.L_x_13) ;  /* 0x0000000000087947 */ /* 0x000fea0003800000 */
.L_x_14:
[----:B------:R-:W-:Y:S02]  /*11f0*/  ULDC UR4, c[0x0][0x580] ;  /* 0x0001600000047ab9 */ /* 0x000fe40000000800 */
[----:B------:R-:W-:-:S07]  /*1200*/  IMAD.U32 R155, RZ, RZ, UR4 ;  /* 0x00000004ff9b7e24 */ /* 0x000fce000f8e00ff */
.L_x_13:
[----:B------:R-:W-:Y:S02]  /*1210*/  ULDC.64 UR4, c[0x0][0x5a0] ;  /* 0x0001680000047ab9 */ /* 0x000fe40000000a00 */
[----:B------:R-:W-:-:S04]  /*1220*/  ISETP.NE.U32.AND P0, PT, RZ, UR4, PT ;  /* 0x00000004ff007c0c */ /* 0x000fc8000bf05070 */
[----:B------:R-:W-:-:S13]  /*1230*/  ISETP.NE.AND.EX P0, PT, RZ, UR5, PT, P0 ;  /* 0x00000005ff007c0c */ /* 0x000fda000bf05300 */
[----:B------:R-:W-:Y:S05]  /*1240*/  @!P0 BRA `(.L_x_15) ;  /* 0x00000000001c8947 */ /* 0x000fea0003800000 */
[----:B01----:R-:W0:Y:S02]  /*1250*/  LDC.64 R4, c[0x0][0x5a0] ;  /* 0x00016800ff047b82 */ /* 0x003e240000000a00 */
[----:B0-----:R-:W2:Y:S02]  /*1260*/  LDG.E.64 R4, desc[UR36][R4.64] ;  /* 0x0000002404047981 */ /* 0x001ea4000c1e1b00 */
[----:B--2---:R-:W-:-:S04]  /*1270*/  ISETP.NE.U32.AND P0, PT, R4, RZ, PT ;  /* 0x000000ff0400720c */ /* 0x004fc80003f05070 */
[----:B------:R-:W-:-:S13]  /*1280*/  ISETP.NE.AND.EX P0, PT, R5, RZ, PT, P0 ;  /* 0x000000ff0500720c */ /* 0x000fda0003f05300 */
[----:B------:R-:W-:Y:S05]  /*1290*/  @!P0 BRA `(.L_x_15) ;  /* 0x0000000000088947 */ /* 0x000fea0003800000 */
[----:B------:R0:W5:Y:S01]  /*12a0*/  LD.E R156, desc[UR36][R4.64] ;  /* 0x00000024049c7980 */ /* 0x000162000c101900 */
[----:B------:R-:W-:Y:S05]  /*12b0*/  BRA `(.L_x_16) ;  /* 0x0000000000247947 */ /* 0x000fea0003800000 */
.L_x_15:
[----:B------:R-:W-:Y:S02]  /*12c0*/  ULDC.64 UR4, c[0x0][0x590] ;  /* 0x0001640000047ab9 */ /* 0x000fe40000000a00 */
[----:B------:R-:W-:-:S04]  /*12d0*/  ISETP.NE.U32.AND P0, PT, RZ, UR4, PT ;  /* 0x00000004ff007c0c */ /* 0x000fc8000bf05070 */
[----:B------:R-:W-:-:S13]  /*12e0*/  ISETP.NE.AND.EX P0, PT, RZ, UR5, PT, P0 ;  /* 0x00000005ff007c0c */ /* 0x000fda000bf05300 */
[----:B------:R-:W-:Y:S05]  /*12f0*/  @!P0 BRA `(.L_x_17) ;  /* 0x00000000000c8947 */ /* 0x000fea0003800000 */
[----:B------:R-:W2:Y:S02]  /*1300*/  LDC.64 R156, c[0x0][0x590] ;  /* 0x00016400ff9c7b82 */ /* 0x000ea40000000a00 */
[----:B--2---:R2:W5:Y:S01]  /*1310*/  LDG.E R156, desc[UR36][R156.64] ;  /* 0x000000249c9c7981 */ /* 0x004562000c1e1900 */
[----:B------:R-:W-:Y:S05]  /*1320*/  BRA `(.L_x_16) ;  /* 0x0000000000087947 */ /* 0x000fea0003800000 */
.L_x_17:
[----:B------:R-:W-:Y:S02]  /*1330*/  ULDC UR4, c[0x0][0x584] ;  /* 0x0001610000047ab9 */ /* 0x000fe40000000800 */
[----:B------:R-:W-:-:S07]  /*1340*/  IMAD.U32 R156, RZ, RZ, UR4 ;  /* 0x00000004ff9c7e24 */ /* 0x000fce000f8e00ff */
.L_x_16:
[----:B------:R-:W-:-:S13]  /*1350*/  LOP3.LUT P0, RZ, R0, 0xff, RZ, 0xc0, !PT ;  /* 0x000000ff00ff7812 */ /* 0x000fda000780c0ff */
[----:B------:R-:W-:Y:S05]  /*1360*/  @!P0 EXIT ;  /* 0x000000000000894d */ /* 0x000fea0003800000 */
[----:B------:R-:W-:Y:S01]  /*1370*/  ULDC UR4, c[0x0][0x28c] ;  /* 0x0000a30000047ab9 */ /* 0x000fe20000000800 */
[----:B------:R-:W-:Y:S01]  /*1380*/  UMOV UR38, URZ ;  /* 0x0000003f00267c82 */ /* 0x000fe20008000000 */
[----:B------:R-:W-:Y:S01]  /*1390*/  UIADD3 UR4, UR4, 0x1f, URZ ;  /* 0x0000001f04047890 */ /* 0x000fe2000fffe03f */
[----:B------:R-:W-:-:S03]  /*13a0*/  UMOV UR39, URZ ;  /* 0x0000003f00277c82 */ /* 0x000fc60008000000 */
[----:B------:R-:W-:-:S04]  /*13b0*/  USHF.R.S32.HI UR5, URZ, 0x1f, UR4 ;  /* 0x0000001f3f057899 */ /* 0x000fc80008011404 */
[----:B------:R-:W-:-:S04]  /*13c0*/  ULEA.HI UR5, UR5, UR4, URZ, 0x5 ;  /* 0x0000000405057291 */ /* 0x000fc8000f8f283f */
[----:B------:R-:W-:-:S12]  /*13d0*/  USHF.R.S32.HI UR40, URZ, 0x5, UR5 ;  /* 0x000000053f287899 */ /* 0x000fd80008011405 */
.L_x_297:
[----:B------:R-:W-:Y:S01]  /*13e0*/  LOP3.LUT R0, R18, 0x80, RZ, 0xc0, !PT ;  /* 0x0000008012007812 */ /* 0x000fe200078ec0ff */
[----:B------:R-:W3:Y:S01]  /*13f0*/  S2UR UR7, SR_CgaCtaId ;  /* 0x00000000000779c3 */ /* 0x000ee20000008800 */
[----:B------:R-:W-:Y:S02]  /*1400*/  UMOV UR6, 0x400 ;  /* 0x0000040000067882 */ /* 0x000fe40000000000 */
[----:B------:R-:W-:-:S06]  /*1410*/  SHF.R.U32.HI R0, RZ, 0x7, R0 ;  /* 0x00000007ff007819 */ /* 0x000fcc0000011600 */
[----:B----4-:R-:W4:Y:S01]  /*1420*/  SHFL.IDX PT, R0, R0, RZ, 0x1f ;  /* 0x00001fff00007589 */ /* 0x010f2200000e0000 */
[----:B---3--:R-:W-:Y:S01]  /*1430*/  ULEA UR6, UR7, UR6, 0x18 ;  /* 0x0000000607067291 */ /* 0x008fe2000f8ec03f */
[----:B----4-:R-:W-:-:S13]  /*1440*/  R2UR UR4, R0 ;  /* 0x00000000000472ca */ /* 0x010fda00000e0000 */
[----:B------:R-:W-:-:S04]  /*1450*/  ULEA.HI UR5, UR4, UR4, URZ, 0x1 ;  /* 0x0000000404057291 */ /* 0x000fc8000f8f083f */
[----:B------:R-:W-:-:S04]  /*1460*/  ULOP3.LUT UR5, UR5, 0x1ffffe, URZ, 0xc0, !UPT ;  /* 0x001ffffe05057892 */ /* 0x000fc8000f8ec03f */
[----:B------:R-:W-:-:S03]  /*1470*/  UIADD3 UR5, UR4, -UR5, URZ ;  /* 0x8000000504057290 */ /* 0x000fc6000fffe03f */
[----:B------:R-:W-:Y:S01]  /*1480*/  ULDC UR4, c[0x0][0x28c] ;  /* 0x0000a30000047ab9 */ /* 0x000fe20000000800 */
[----:B------:R-:W-:Y:S01]  /*1490*/  ULEA UR5, UR5, UR6, 0xb ;  /* 0x0000000605057291 */ /* 0x000fe2000f8e583f */
[----:B------:R-:W-:-:S03]  /*14a0*/  ISETP.LT.AND P0, PT, RZ, UR4, PT ;  /* 0x00000004ff007c0c */ /* 0x000fc6000bf01270 */
[----:B------:R-:W-:-:S04]  /*14b0*/  UIADD3 UR5, UR5, 0x200, URZ ;  /* 0x0000020005057890 */ /* 0x000fc8000fffe03f */
[----:B------:R-:W-:-:S04]  /*14c0*/  USHF.R.U32.HI UR5, URZ, 0x4, UR5 ;  /* 0x000000043f057899 */ /* 0x000fc80008011605 */
[----:B------:R-:W-:-:S04]  /*14d0*/  ULOP3.LUT UR5, UR5, 0x3fff, URZ, 0xc0, !UPT ;  /* 0x00003fff05057892 */ /* 0x000fc8000f8ec03f */
[----:B------:R-:W-:Y:S01]  /*14e0*/  ULOP3.LUT UR41, UR5, 0x10000, URZ, 0xfc, !UPT ;  /* 0x0001000005297892 */ /* 0x000fe2000f8efc3f */
[----:B01----:R-:W-:Y:S11]  /*14f0*/  @P0 BRA `(.L_x_18) ;  /* 0x0000000000400947 */ /* 0x003ff60003800000 */
[----:B------:R-:W-:Y:S01]  /*1500*/  MOV R0, 0x0 ;  /* 0x0000000000007802 */ /* 0x000fe20000000f00 */
[----:B------:R-:W-:Y:S01]  /*1510*/  ULDC.64 UR4, c[0x4][0x68] ;  /* 0x01001a0000047ab9 */ /* 0x000fe20000000a00 */
[----:B------:R-:W-:Y:S01]  /*1520*/  ULDC.64 UR6, c[0x4][0x8] ;  /* 0x0100020000067ab9 */ /* 0x000fe20000000a00 */
[----:B01----:R-:W-:Y:S01]  /*1530*/  IMAD.U32 R4, RZ, RZ, UR4 ;  /* 0x00000004ff047e24 */ /* 0x003fe2000f8e00ff */
[----:B------:R0:W1:Y:S01]  /*1540*/  LDC.64 R14, c[0x4][R0] ;  /* 0x01000000000e7b82 */ /* 0x0000620000000a00 */
[----:B------:R-:W-:Y:S01]  /*1550*/  IMAD.U32 R5, RZ, RZ, UR5 ;  /* 0x00000005ff057e24 */ /* 0x000fe2000f8e00ff */
[----:B------:R-:W-:Y:S01]  /*1560*/  ULDC.64 UR4, c[0x4][0x70] ;  /* 0x01001c0000047ab9 */ /* 0x000fe20000000a00 */
[----:B------:R-:W-:Y:S02]  /*1570*/  IMAD.U32 R10, RZ, RZ, UR6 ;  /* 0x00000006ff0a7e24 */ /* 0x000fe4000f8e00ff */
[----:B------:R-:W-:Y:S02]  /*1580*/  IMAD.U32 R6, RZ, RZ, UR4 ;  /* 0x00000004ff067e24 */ /* 0x000fe4000f8e00ff */
[----:B------:R-:W-:-:S02]  /*1590*/  IMAD.U32 R7, RZ, RZ, UR5 ;  /* 0x00000005ff077e24 */ /* 0x000fc4000f8e00ff */
[----:B------:R-:W-:Y:S02]  /*15a0*/  IMAD.U32 R11, RZ, RZ, UR7 ;  /* 0x00000007ff0b7e24 */ /* 0x000fe4000f8e00ff */
[----:B------:R-:W-:Y:S02]  /*15b0*/  IMAD.MOV.U32 R8, RZ, RZ, 0x1e1 ;  /* 0x000001e1ff087424 */ /* 0x000fe400078e00ff */
[----:B------:R-:W-:Y:S02]  /*15c0*/  IMAD.MOV.U32 R12, RZ, RZ, 0x1 ;  /* 0x00000001ff0c7424 */ /* 0x000fe400078e00ff */
[----:B0-----:R-:W-:-:S07]  /*15d0*/  IMAD.MOV.U32 R13, RZ, RZ, RZ ;  /* 0x000000ffff0d7224 */ /* 0x001fce00078e00ff */
[----:B------:R-:W-:-:S07]  /*15e0*/  LEPC R20, `(.L_x_18) ;  /* 0x000000001014794e */ /* 0x000fce0000000000 */
[----:B-12--5:R-:W-:Y:S05]  /*15f0*/  CALL.ABS.NOINC R14 ;  /* 0x000000000e007343 */ /* 0x026fea0003c00000 */
.L_x_18:
[----:B------:R-:W-:-:S04]  /*1600*/  LOP3.LUT R0, R19, 0x1, RZ, 0xfc, !PT ;  /* 0x0000000113007812 */ /* 0x000fc800078efcff */
[----:B------:R-:W-:-:S13]  /*1610*/  ISETP.NE.AND P0, PT, R0, 0x3, PT ;  /* 0x000000030000780c */ /* 0x000fda0003f05270 */
[----:B------:R-:W-:Y:S05]  /*1620*/  @!P0 BRA `(.L_x_19) ;  /* 0x0000000000048947 */ /* 0x000fea0003800000 */
[----:B------:R-:W-:Y:S01]  /*1630*/  BPT.TRAP 0x1 ;  /* 0x000000040000795c */ /* 0x000fe20000300000 */
.L_x_19:
[----:B------:R-:W3:Y:S01]  /*1640*/  S2UR UR5, SR_CgaCtaId ;  /* 0x00000000000579c3 */ /* 0x000ee20000008800 */
[----:B------:R-:W-:Y:S01]  /*1650*/  UMOV UR4, 0x400 ;  /* 0x0000040000047882 */ /* 0x000fe20000000000 */
[----:B------:R-:W-:Y:S02]  /*1660*/  IMAD.U32 R0, RZ, RZ, UR38 ;  /* 0x00000026ff007e24 */ /* 0x000fe4000f8e00ff */
[----:B------:R-:W-:-:S03]  /*1670*/  IMAD.U32 R3, RZ, RZ, UR39 ;  /* 0x00000027ff037e24 */ /* 0x000fc6000f8e00ff */
[----:B------:R-:W-:Y:S01]  /*1680*/  SHF.L.U32 R0, R0, 0x1f, RZ ;  /* 0x0000001f00007819 */ /* 0x000fe200000006ff */
[----:B---3--:R-:W-:-:S06]  /*1690*/  ULEA UR4, UR5, UR4, 0x18 ;  /* 0x0000000405047291 */ /* 0x008fcc000f8ec03f */
[----:B------:R-:W-:-:S04]  /*16a0*/  IMAD.U32 R6, RZ, RZ, UR4 ;  /* 0x00000004ff067e24 */ /* 0x000fc8000f8e00ff */
[----:B------:R-:W-:-:S04]  /*16b0*/  IMAD R3, R3, 0x8, R6 ;  /* 0x0000000803037824 */ /* 0x000fc800078e0206 */
[----:B------:R3:W4:Y:S01]  /*16c0*/  SYNCS.PHASECHK.TRANS64.TRYWAIT P1, [R3+URZ], R0 ;  /* 0x00000000030075a7 */ /* 0x000722000802017f */
[----:B------:R-:W-:Y:S05]  /*16d0*/  @!P0 BRA `(.L_x_20) ;  /* 0x0000000000048947 */ /* 0x000fea0003800000 */
[----:B------:R-:W-:Y:S01]  /*16e0*/  BPT.TRAP 0x1 ;  /* 0x000000040000795c */ /* 0x000fe20000300000 */
.L_x_20:
[----:B----4-:R-:W-:Y:S05]  /*16f0*/  @P1 BRA `(.L_x_21) ;  /* 0x0000000000081947 */ /* 0x010fea0003800000 */
[----:B------:R-:W4:Y:S02]  /*1700*/  SYNCS.PHASECHK.TRANS64.TRYWAIT P1, [R3+URZ], R0 ;  /* 0x00000000030075a7 */ /* 0x000f24000802017f */
[----:B----4-:R-:W-:Y:S05]  /*1710*/  @!P1 BRA `(.L_x_22) ;  /* 0x0000009000489947 */ /* 0x010fea0003800000 */
.L_x_21:
[----:B------:R-:W-:-:S04]  /*1720*/  UISETP.LT.AND UP0, UPT, UR40, 0x1, UPT ;  /* 0x000000012800788c */ /* 0x000fc8000bf01270 */
[----:B------:R-:W-:-:S06]  /*1730*/  USEL UR4, UR40, 0x1, UP0 ;  /* 0x0000000128047887 */ /* 0x000fcc0008000000 */
[----:B---34-:R-:W-:Y:S01]  /*1740*/  IMAD.U32 R0, RZ, RZ, UR4 ;  /* 0x00000004ff007e24 */ /* 0x018fe2000f8e00ff */
[----:B------:R-:W-:Y:S05]  /*1750*/  WARPSYNC.ALL ;  /* 0x0000000000007948 */ /* 0x000fea0003800000 */
[----:B------:R-:W-:-:S04]  /*1760*/  IADD3 R0, -R0, UR40, RZ ;  /* 0x0000002800007c10 */ /* 0x000fc8000fffe1ff */
[----:B------:R-:W-:Y:S02]  /*1770*/  ISETP.GE.AND P1, PT, R0, 0x1, PT ;  /* 0x000000010000780c */ /* 0x000fe40003f26270 */
[----:B------:R-:W-:Y:S01]  /*1780*/  R2UR UR4, R6 ;  /* 0x00000000060472ca */ /* 0x000fe200000e0000 */
[----:B------:R-:W-:Y:S01]  /*1790*/  WARPGROUP.ARRIVE ;  /* 0x00000000000079c5 */ /* 0x000fe20000000000 */
[----:B------:R-:W-:Y:S01]  /*17a0*/  UMOV UR5, 0xc0000010 ;  /* 0xc000001000057882 */ /* 0x000fe20000000000 */
[----:B------:R-:W-:-:S10]  /*17b0*/  UMOV UR7, 0xc0000010 ;  /* 0xc000001000077882 */ /* 0x000fd40000000000 */
[----:B------:R-:W-:-:S04]  /*17c0*/  UIADD3 UR4, UR4, 0x24200, URZ ;  /* 0x0002420004047890 */ /* 0x000fc8000fffe03f */
[----:B------:R-:W-:-:S04]  /*17d0*/  USHF.R.U32.HI UR4, URZ, 0x4, UR4 ;  /* 0x000000043f047899 */ /* 0x000fc80008011604 */
[----:B------:R-:W-:-:S04]  /*17e0*/  ULOP3.LUT UR4, UR4, 0x3fff, URZ, 0xc0, !UPT ;  /* 0x00003fff04047892 */ /* 0x000fc8000f8ec03f */
[----:B------:R-:W-:Y:S02]  /*17f0*/  ULOP3.LUT UR9, UR4, 0x10000, URZ, 0xfc, !UPT ;  /* 0x0001000004097892 */ /* 0x000fe4000f8efc3f */
[----:B------:R-:W-:Y:S02]  /*1800*/  ULEA UR4, UR39, UR41, 0x9 ;  /* 0x0000002927047291 */ /* 0x000fe4000f8e483f */
[----:B------:R-:W-:-:S09]  /*1810*/  ULEA UR6, UR39, UR9, 0x8 ;  /* 0x0000000927067291 */ /* 0x000fd2000f8e403f */
[----:B------:R-:W-:Y:S01]  /*1820*/  IGMMA.64x128x32.S8.S8 R88, gdesc[UR4], RZ, !UPT, gsb0 ;  /* 0x03600000045879f1 */ /* 0x000fe2000c0410ff */
[----:B------:R-:W-:Y:S01]  /*1830*/  UIADD3 UR4, UR4, 0x100, URZ ;  /* 0x0000010004047890 */ /* 0x000fe2000fffe03f */
[----:B------:R-:W-:Y:S01]  /*1840*/  UMOV UR5, 0xc0000010 ;  /* 0xc000001000057882 */ /* 0x000fe20000000000 */
[----:B------:R-:W-:Y:S02]  /*1850*/  WARPGROUP.DEPBAR.LE gsb0, 0x0 ;  /* 0x00008000000079c5 */ /* 0x000fe40000010000 */
[----:B------:R-:W-:-:S06]  /*1860*/  WARPGROUP.ARRIVE ;  /* 0x00000000000079c5 */ /* 0x000fcc0000000000 */
[----:B------:R-:W-:Y:S03]  /*1870*/  IGMMA.64x128x32.S8.S8 R24, gdesc[UR4], RZ, !UPT, gsb0 ;  /* 0x03600000041879f1 */ /* 0x000fe6000c0410ff */
[----:B------:R-:W-:Y:S02]  /*1880*/  WARPGROUP.DEPBAR.LE gsb0, 0x0 ;  /* 0x00008000000079c5 */ /* 0x000fe40000010000 */
[----:B------:R-:W-:Y:S05]  /*1890*/  @!P1 BRA `(.L_x_23) ;  /* 0x0000000000dc9947 */ /* 0x000fea0003800000 */
[----:B------:R-:W-:Y:S02]  /*18a0*/  UIADD3 UR4, UR39, 0x1, URZ ;  /* 0x0000000127047890 */ /* 0x000fe4000fffe03f */
[----:B------:R-:W-:Y:S02]  /*18b0*/  IMAD.U32 R3, RZ, RZ, UR39 ;  /* 0x00000027ff037e24 */ /* 0x000fe4000f8e00ff */
[----:B------:R-:W-:-:S04]  /*18c0*/  UISETP.NE.AND UP0, UPT, UR4, 0x12, UPT ;  /* 0x000000120400788c */ /* 0x000fc8000bf05270 */
[----:B------:R-:W-:Y:S02]  /*18d0*/  USEL UR5, URZ, 0x1, UP0 ;  /* 0x000000013f057887 */ /* 0x000fe40008000000 */
[----:B------:R-:W-:Y:S02]  /*18e0*/  USEL UR8, UR4, URZ, UP0 ;  /* 0x0000003f04087287 */ /* 0x000fe40008000000 */
[----:B------:R-:W-:-:S06]  /*18f0*/  ULOP3.LUT UR5, UR38, UR5, URZ, 0x3c, !UPT ;  /* 0x0000000526057292 */ /* 0x000fcc000f8e3c3f */
[----:B------:R-:W-:-:S07]  /*1900*/  IMAD.U32 R7, RZ, RZ, UR5 ;  /* 0x00000005ff077e24 */ /* 0x000fce000f8e00ff */
.L_x_30:
[----:B------:R-:W-:Y:S05]  /*1910*/  @!P0 BRA `(.L_x_24) ;  /* 0x0000000000048947 */ /* 0x000fea0003800000 */
[----:B------:R-:W-:Y:S01]  /*1920*/  BPT.TRAP 0x1 ;  /* 0x000000040000795c */ /* 0x000fe20000300000 */
.L_x_24:
[----:B------:R-:W3:Y:S01]  /*1930*/  S2UR UR5, SR_CgaCtaId ;  /* 0x00000000000579c3 */ /* 0x000ee20000008800 */
[----:B------:R-:W-:Y:S01]  /*1940*/  UMOV UR4, 0x400 ;  /* 0x0000040000047882 */ /* 0x000fe20000000000 */
[----:B01----:R-:W-:Y:S01]  /*1950*/  IMAD.U32 R5, RZ, RZ, UR8 ;  /* 0x00000008ff057e24 */ /* 0x003fe2000f8e00ff */
[----:B------:R-:W-:Y:S01]  /*1960*/  SHF.L.U32 R4, R7, 0x1f, RZ ;  /* 0x0000001f07047819 */ /* 0x000fe200000006ff */
[----:B---3--:R-:W-:-:S06]  /*1970*/  ULEA UR4, UR5, UR4, 0x18 ;  /* 0x0000000405047291 */ /* 0x008fcc000f8ec03f */
[----:B------:R-:W-:-:S04]  /*1980*/  IMAD.U32 R6, RZ, RZ, UR4 ;  /* 0x00000004ff067e24 */ /* 0x000fc8000f8e00ff */
[----:B------:R-:W-:-:S04]  /*1990*/  IMAD R5, R5, 0x8, R6 ;  /* 0x0000000805057824 */ /* 0x000fc800078e0206 */
[----:B------:R0:W1:Y:S01]  /*19a0*/  SYNCS.PHASECHK.TRANS64.TRYWAIT P1, [R5+URZ], R4 ;  /* 0x00000004050075a7 */ /* 0x000062000802017f */
[----:B------:R-:W-:Y:S05]  /*19b0*/  @!P0 BRA `(.L_x_25) ;  /* 0x0000000000048947 */ /* 0x000fea0003800000 */
[----:B------:R-:W-:Y:S01]  /*19c0*/  BPT.TRAP 0x1 ;  /* 0x000000040000795c */ /* 0x000fe20000300000 */
.L_x_25:
[----:B-1----:R-:W-:Y:S05]  /*19d0*/  @P1 BRA `(.L_x_26) ;  /* 0x0000000000081947 */ /* 0x002fea0003800000 */
[----:B------:R-:W1:Y:S02]  /*19e0*/  SYNCS.PHASECHK.TRANS64.TRYWAIT P1, [R5+URZ], R4 ;  /* 0x00000004050075a7 */ /* 0x000e64000802017f */
[----:B-1----:R-:W-:Y:S05]  /*19f0*/  @!P1 BRA `(.L_x_27) ;  /* 0x0000008c00a49947 */ /* 0x002fea0003800000 */
.L_x_26:
[----:B------:R-:W-:Y:S01]  /*1a00*/  ULEA UR4, UR8, UR41, 0x9 ;  /* 0x0000002908047291 */ /* 0x000fe2000f8e483f */
[----:B------:R-:W-:Y:S01]  /*1a10*/  WARPGROUP.ARRIVE ;  /* 0x00000000000079c5 */ /* 0x000fe20000000000 */
[----:B------:R-:W-:Y:S01]  /*1a20*/  ULEA UR6, UR8, UR9, 0x8 ;  /* 0x0000000908067291 */ /* 0x000fe2000f8e403f */
[----:B------:R-:W-:Y:S01]  /*1a30*/  UMOV UR5, 0xc0000010 ;  /* 0xc000001000057882 */ /* 0x000fe20000000000 */
[----:B------:R-:W-:-:S07]  /*1a40*/  UMOV UR7, 0xc0000010 ;  /* 0xc000001000077882 */ /* 0x000fce0000000000 */
[----:B------:R-:W-:Y:S01]  /*1a50*/  IGMMA.64x128x32.S8.S8 R88, gdesc[UR4], R88, gsb0 ;  /* 0x03600000045879f1 */ /* 0x000fe20008041058 */
[----:B------:R-:W-:Y:S01]  /*1a60*/  UIADD3 UR4, UR4, 0x100, URZ ;  /* 0x0000010004047890 */ /* 0x000fe2000fffe03f */
[----:B------:R-:W-:Y:S01]  /*1a70*/  UMOV UR5, 0xc0000010 ;  /* 0xc000001000057882 */ /* 0x000fe20000000000 */
[----:B------:R-:W-:Y:S02]  /*1a80*/  WARPGROUP.DEPBAR.LE gsb0, 0x0 ;  /* 0x00008000000079c5 */ /* 0x000fe40000010000 */
[----:B------:R-:W-:-:S06]  /*1a90*/  WARPGROUP.ARRIVE ;  /* 0x00000000000079c5 */ /* 0x000fcc0000000000 */
[----:B------:R-:W-:Y:S03]  /*1aa0*/  IGMMA.64x128x32.S8.S8 R24, gdesc[UR4], R24, gsb0 ;  /* 0x03600000041879f1 */ /* 0x000fe60008041018 */
[----:B------:R-:W-:Y:S02]  /*1ab0*/  WARPGROUP.DEPBAR.LE gsb0, 0x0 ;  /* 0x00008000000079c5 */ /* 0x000fe40000010000 */
[----:B------:R-:W-:Y:S05]  /*1ac0*/  @!P0 BRA `(.L_x_28) ;  /* 0x0000000000048947 */ /* 0x000fea0003800000 */
[----:B------:R-:W-:Y:S01]  /*1ad0*/  BPT.TRAP 0x1 ;  /* 0x000000040000795c */ /* 0x000fe20000300000 */
.L_x_28:
[----:B------:R-:W-:-:S13]  /*1ae0*/  ISETP.NE.AND P1, PT, R23, RZ, PT ;  /* 0x000000ff1700720c */ /* 0x000fda0003f25270 */
[----:B01----:R-:W-:-:S04]  /*1af0*/  @P1 IMAD R4, R3, 0x8, R6 ;  /* 0x0000000803041824 */ /* 0x003fc800078e0206 */
[----:B------:R-:W-:-:S05]  /*1b00*/  @P1 VIADD R5, R4, 0x90 ;  /* 0x0000009004051836 */ /* 0x000fca0000000000 */
[----:B------:R-:W-:-:S04]  /*1b10*/  @P1 PRMT R5, R152, 0x654, R5 ;  /* 0x0000065498051816 */ /* 0x000fc80000000005 */
[----:B------:R0:W-:Y:S01]  /*1b20*/  @P1 SYNCS.ARRIVE.TRANS64.RED.A1T0 RZ, [R5+URZ], RZ ;  /* 0x000000ff05ff19a7 */ /* 0x0001e2000810043f */
[----:B------:R-:W-:-:S13]  /*1b30*/  ISETP.GT.U32.AND P1, PT, R19, 0x1, PT ;  /* 0x000000011300780c */ /* 0x000fda0003f24070 */
[----:B0-----:R-:W-:Y:S05]  /*1b40*/  @P1 BRA `(.L_x_29) ;  /* 0x0000000000041947 */ /* 0x001fea0003800000 */
[----:B------:R-:W-:Y:S01]  /*1b50*/  BPT.TRAP 0x1 ;  /* 0x000000040000795c */ /* 0x000fe20000300000 */
.L_x_29:
[----:B------:R-:W-:Y:S01]  /*1b60*/  UIADD3 UR8, UR8, 0x1, URZ ;  /* 0x0000000108087890 */ /* 0x000fe2000fffe03f */
[C---:B------:R-:W-:Y:S01]  /*1b70*/  ISETP.GT.AND P2, PT, R0.reuse, 0x1, PT ;  /* 0x000000010000780c */ /* 0x040fe20003f44270 */
[----:B------:R-:W-:Y:S02]  /*1b80*/  VIADD R3, R3, 0x1 ;  /* 0x0000000103037836 */ /* 0x000fe40000000000 */
[----:B------:R-:W-:Y:S01]  /*1b90*/  UISETP.NE.AND UP0, UPT, UR8, 0x12, UPT ;  /* 0x000000120800788c */ /* 0x000fe2000bf05270 */
[----:B------:R-:W-:Y:S02]  /*1ba0*/  VIADD R0, R0, 0xffffffff ;  /* 0xffffffff00007836 */ /* 0x000fe40000000000 */
[C---:B------:R-:W-:Y:S01]  /*1bb0*/  ISETP.NE.AND P1, PT, R3.reuse, 0x12, PT ;  /* 0x000000120300780c */ /* 0x040fe20003f25270 */
[----:B------:R-:W-:Y:S02]  /*1bc0*/  USEL UR4, URZ, 0x1, UP0 ;  /* 0x000000013f047887 */ /* 0x000fe40008000000 */
[----:B------:R-:W-:Y:S01]  /*1bd0*/  USEL UR8, UR8, URZ, UP0 ;  /* 0x0000003f08087287 */ /* 0x000fe20008000000 */
[----:B------:R-:W-:-:S03]  /*1be0*/  SEL R3, R3, RZ, P1 ;  /* 0x000000ff03037207 */ /* 0x000fc60000800000 */
[----:B------:R-:W-:Y:S01]  /*1bf0*/  LOP3.LUT R7, R7, UR4, RZ, 0x3c, !PT ;  /* 0x0000000407077c12 */ /* 0x000fe2000f8e3cff */
[----:B------:R-:W-:Y:S07]  /*1c00*/  @P2 BRA `(.L_x_30) ;  /* 0xfffffffc00402947 */ /* 0x000fee000383ffff */
.L_x_23:
[----:B------:R-:W3:Y:S02]  /*1c10*/  LDC R0, c[0x0][0x28c] ;  /* 0x0000a300ff007b82 */ /* 0x000ee40000000800 */
[----:B---3--:R-:W-:-:S13]  /*1c20*/  ISETP.GE.AND P1, PT, R0, 0x1, PT ;  /* 0x000000010000780c */ /* 0x008fda0003f26270 */
[----:B------:R-:W-:Y:S05]  /*1c30*/  @!P1 BRA `(.L_x_31) ;  /* 0x0000000000509947 */ /* 0x000fea0003800000 */
[----:B------:R-:W-:Y:S05]  /*1c40*/  @!P0 BRA `(.L_x_32) ;  /* 0x0000000000048947 */ /* 0x000fea0003800000 */
[----:B------:R-:W-:Y:S01]  /*1c50*/  BPT.TRAP 0x1 ;  /* 0x000000040000795c */ /* 0x000fe20000300000 */
.L_x_32:
[----:B------:R-:W-:Y:S01]  /*1c60*/  ISETP.NE.AND P0, PT, R23, RZ, PT ;  /* 0x000000ff1700720c */ /* 0x000fe20003f05270 */
[----:B------:R-:W-:Y:S01]  /*1c70*/  BSSY B0, `(.L_x_33) ;  /* 0x000000e000007945 */ /* 0x000fe20003800000 */
[----:B------:R-:W-:-:S11]  /*1c80*/  ISETP.GT.U32.AND P1, PT, R19, 0x1, PT ;  /* 0x000000011300780c */ /* 0x000fd60003f24070 */
[----:B------:R-:W-:Y:S05]  /*1c90*/  @!P0 BRA `(.L_x_34) ;  /* 0x00000000002c8947 */ /* 0x000fea0003800000 */
[----:B------:R-:W-:-:S04]  /*1ca0*/  UISETP.LT.AND UP0, UPT, UR40, 0x1, UPT ;  /* 0x000000012800788c */ /* 0x000fc8000bf01270 */
[----:B------:R-:W-:-:S04]  /*1cb0*/  USEL UR6, UR40, 0x1, UP0 ;  /* 0x0000000128067887 */ /* 0x000fc80008000000 */
[----:B------:R-:W-:-:S04]  /*1cc0*/  UIADD3 UR6, UR39, UR40, -UR6 ;  /* 0x0000002827067290 */ /* 0x000fc8000fffe806 */
[----:B------:R-:W-:-:S04]  /*1cd0*/  UIMAD.WIDE.U32 UR4, UR6, 0x38e38e39, URZ ;  /* 0x38e38e39060478a5 */ /* 0x000fc8000f8e003f */
[----:B------:R-:W-:-:S04]  /*1ce0*/  USHF.R.U32.HI UR4, URZ, 0x2, UR5 ;  /* 0x000000023f047899 */ /* 0x000fc80008011605 */
[----:B------:R-:W-:-:S06]  /*1cf0*/  UIMAD UR6, UR4, -0x12, UR6 ;  /* 0xffffffee040678a4 */ /* 0x000fcc000f8e0206 */
[----:B------:R-:W-:-:S04]  /*1d00*/  IMAD.U32 R3, RZ, RZ, UR6 ;  /* 0x00000006ff037e24 */ /* 0x000fc8000f8e00ff */
[----:B------:R-:W-:-:S04]  /*1d10*/  IMAD R0, R3, 0x8, R6 ;  /* 0x0000000803007824 */ /* 0x000fc800078e0206 */
[----:B------:R-:W-:-:S05]  /*1d20*/  VIADD R3, R0, 0x90 ;  /* 0x0000009000037836 */ /* 0x000fca0000000000 */
[----:B------:R-:W-:-:S04]  /*1d30*/  PRMT R3, R152, 0x654, R3 ;  /* 0x0000065498037816 */ /* 0x000fc80000000003 */
[----:B------:R3:W-:Y:S03]  /*1d40*/  SYNCS.ARRIVE.TRANS64.RED.A1T0 RZ, [R3+URZ], RZ ;  /* 0x000000ff03ff79a7 */ /* 0x0007e6000810043f */
.L_x_34:
[----:B------:R-:W-:Y:S05]  /*1d50*/  BSYNC B0 ;  /* 0x0000000000007941 */ /* 0x000fea0003800000 */
.L_x_33:
[----:B------:R-:W-:Y:S05]  /*1d60*/  @P1 BRA `(.L_x_31) ;  /* 0x0000000000041947 */ /* 0x000fea0003800000 */
[----:B------:R-:W-:Y:S01]  /*1d70*/  BPT.TRAP 0x1 ;  /* 0x000000040000795c */ /* 0x000fe20000300000 */
.L_x_31:
[----:B------:R-:W4:Y:S01]  /*1d80*/  LDC R6, c[0x0][0x288] ;  /* 0x0000a200ff067b82 */ /* 0x000f220000000800 */
[----:B------:R-:W-:Y:S01]  /*1d90*/  IMAD.SHL.U32 R9, R153, 0x80, RZ ;  /* 0x0000008099097824 */ /* 0x000fe200078e00ff */
[--C-:B------:R-:W-:Y:S01]  /*1da0*/  SHF.R.U32.HI R0, RZ, 0x2, R18.reuse ;  /* 0x00000002ff007819 */ /* 0x100fe20000011612 */
[----:B------:R-:W-:Y:S01]  /*1db0*/  UIADD3 UR39, UR40, UR39, URZ ;  /* 0x0000002728277290 */ /* 0x000fe2000fffe03f */
[----:B01----:R-:W-:Y:S01]  /*1dc0*/  SHF.R.U32.HI R5, RZ, 0x7, R18 ;  /* 0x00000007ff057819 */ /* 0x003fe20000011612 */
[----:B------:R-:W-:Y:S01]  /*1dd0*/  IMAD.SHL.U32 R11, R154, 0x100, RZ ;  /* 0x000001009a0b7824 */ /* 0x000fe200078e00ff */
[----:B------:R-:W-:Y:S01]  /*1de0*/  LOP3.LUT R4, R18, 0x60, RZ, 0xc0, !PT ;  /* 0x0000006012047812 */ /* 0x000fe200078ec0ff */
[----:B------:R-:W-:Y:S01]  /*1df0*/  UISETP.GT.U32.AND UP0, UPT, UR39, 0x11, UPT ;  /* 0x000000112700788c */ /* 0x000fe2000bf04070 */
[----:B---3--:R-:W-:Y:S01]  /*1e00*/  LOP3.LUT R3, R0, 0x7, RZ, 0xc0, !PT ;  /* 0x0000000700037812 */ /* 0x008fe200078ec0ff */
[----:B------:R-:W-:Y:S01]  /*1e10*/  IMAD.SHL.U32 R14, R18, 0x2, RZ ;  /* 0x00000002120e7824 */ /* 0x000fe200078e00ff */
[----:B------:R-:W-:Y:S01]  /*1e20*/  LOP3.LUT R0, R5, 0x1, RZ, 0xc0, !PT ;  /* 0x0000000105007812 */ /* 0x000fe200078ec0ff */
[----:B------:R-:W-:Y:S01]  /*1e30*/  ULDC UR7, c[0x0][0x284] ;  /* 0x0000a10000077ab9 */ /* 0x000fe20000000800 */
[----:B------:R-:W-:Y:S01]  /*1e40*/  SHF.R.U32.HI R8, RZ, 0x1, R4 ;  /* 0x00000001ff087819 */ /* 0x000fe20000011604 */
[----:B------:R-:W-:Y:S01]  /*1e50*/  UISETP.LT.U32.AND UP0, UPT, UR40, 0x12, UP0 ;  /* 0x000000122800788c */ /* 0x000fe20008701070 */
[----:B------:R-:W-:Y:S01]  /*1e60*/  SHF.R.S32.HI R162, RZ, 0x1f, R22 ;  /* 0x0000001fffa27819 */ /* 0x000fe20000011416 */
[----:B------:R-:W-:Y:S01]  /*1e70*/  UISETP.GE.U32.AND UP1, UPT, UR40, 0x12, UPT ;  /* 0x000000122800788c */ /* 0x000fe2000bf26070 */
[----:B------:R-:W-:Y:S01]  /*1e80*/  IMAD.SHL.U32 R10, R0, 0x40, RZ ;  /* 0x00000040000a7824 */ /* 0x000fe200078e00ff */
[----:B------:R-:W-:Y:S01]  /*1e90*/  IADD3 R5, RZ, -R8, -R3 ;  /* 0x80000008ff057210 */ /* 0x000fe20007ffe803 */
[----:B------:R-:W-:Y:S01]  /*1ea0*/  ULDC.64 UR8, c[0x0][0x5d0] ;  /* 0x0001740000087ab9 */ /* 0x000fe20000000a00 */
[C---:B------:R-:W-:Y:S01]  /*1eb0*/  LOP3.LUT R14, R9.reuse, 0x6, R14, 0xf8, !PT ;  /* 0x00000006090e7812 */ /* 0x040fe200078ef80e */
[----:B------:R-:W-:Y:S01]  /*1ec0*/  UIMAD.WIDE.U32 UR4, UR39, 0x38e38e39, URZ ;  /* 0x38e38e39270478a5 */ /* 0x000fe2000f8e003f */
[----:B------:R-:W-:Y:S01]  /*1ed0*/  LOP3.LUT R4, R18, 0x3, RZ, 0xc0, !PT ;  /* 0x0000000312047812 */ /* 0x000fe200078ec0ff */
[----:B------:R-:W-:Y:S01]  /*1ee0*/  USEL UR6, URZ, 0x1, !UP0 ;  /* 0x000000013f067887 */ /* 0x000fe2000c000000 */
[----:B------:R-:W-:Y:S01]  /*1ef0*/  IMAD R7, R162, UR8, RZ ;  /* 0x00000008a2077c24 */ /* 0x000fe2000f8e02ff */
[----:B----4-:R-:W-:Y:S01]  /*1f00*/  ISETP.GE.AND P0, PT, R9, R6, PT ;  /* 0x000000060900720c */ /* 0x010fe20003f06270 */
[----:B------:R-:W-:Y:S01]  /*1f10*/  IMAD R0, R0, -0x40, R5 ;  /* 0xffffffc000007824 */ /* 0x000fe200078e0205 */
[----:B------:R-:W-:Y:S01]  /*1f20*/  SHF.R.S32.HI R15, RZ, 0x1f, R14 ;  /* 0x0000001fff0f7819 */ /* 0x000fe2000001140e */
[----:B------:R-:W-:Y:S01]  /*1f30*/  USHF.R.U32.HI UR4, URZ, 0x2, UR5 ;  /* 0x000000023f047899 */ /* 0x000fe20008011605 */
[C---:B------:R-:W-:Y:S01]  /*1f40*/  ISETP.GE.OR P0, PT, R11.reuse, UR7, P0 ;  /* 0x000000070b007c0c */ /* 0x040fe20008706670 */
[----:B------:R-:W-:Y:S01]  /*1f50*/  ULOP3.LUT UR38, UR38, UR6, URZ, 0x3c, !UPT ;  /* 0x0000000626267292 */ /* 0x000fe2000f8e3c3f */
[----:B------:R-:W-:Y:S01]  /*1f60*/  LOP3.LUT R3, R10, 0x40, R3, 0xe2, !PT ;  /* 0x000000400a037812 */ /* 0x000fe200078ee203 */
[----:B------:R-:W-:Y:S01]  /*1f70*/  IMAD R10, R4, -0x2, R6 ;  /* 0xfffffffe040a7824 */ /* 0x000fe200078e0206 */
[----:B------:R-:W-:Y:S01]  /*1f80*/  UIMAD UR39, UR4, -0x12, UR39 ;  /* 0xffffffee042778a4 */ /* 0x000fe2000f8e0227 */
[----:B------:R-:W-:Y:S01]  /*1f90*/  IMAD.WIDE R4, R154, 0x100, RZ ;  /* 0x000001009a047825 */ /* 0x000fe200078e02ff */
[----:B------:R-:W-:Y:S01]  /*1fa0*/  @UP1 ULOP3.LUT UR38, UR38, 0x1, UR4, 0x78, !UPT ;  /* 0x0000000126261892 */ /* 0x000fe2000f8e7804 */
[----:B------:R-:W-:-:S02]  /*1fb0*/  IADD3 R0, -R11, UR7, R0 ;  /* 0x000000070b007c10 */ /* 0x000fc4000fffe100 */
[----:B------:R-:W-:Y:S01]  /*1fc0*/  IMAD R13, R22, UR9, R7 ;  /* 0x00000009160d7c24 */ /* 0x000fe2000f8e0207 */
[----:B------:R-:W-:Y:S01]  /*1fd0*/  LOP3.LUT R153, R4, R3, R8, 0xfe, !PT ;  /* 0x0000000304997212 */ /* 0x000fe200078efe08 */
[----:B------:R-:W-:-:S04]  /*1fe0*/  IMAD.WIDE.U32 R6, R22, UR8, R14 ;  /* 0x0000000816067c25 */ /* 0x000fc8000f8e000e */
[----:B------:R-:W-:Y:S02]  /*1ff0*/  IMAD.IADD R7, R7, 0x1, R13 ;  /* 0x0000000107077824 */ /* 0x000fe400078e020d */
[----:B------:R-:W-:Y:S02]  /*2000*/  IMAD.IADD R3, R10, 0x1, -R9 ;  /* 0x000000010a037824 */ /* 0x000fe400078e0a09 */
[----:B------:R-:W-:Y:S01]  /*2010*/  IMAD.MOV.U32 R154, RZ, RZ, -0x1 ;  /* 0xffffffffff9a7424 */ /* 0x000fe200078e00ff */
[----:B------:R-:W-:Y:S06]  /*2020*/  @P0 BRA `(.L_x_35) ;  /* 0x0000006000f40947 */ /* 0x000fec0003800000 */
[----:B------:R-:W0:Y:S01]  /*2030*/  LDC.64 R20, c[0x0][0x5c8] ;  /* 0x00017200ff147b82 */ /* 0x000e220000000a00 */
[----:B------:R-:W-:Y:S01]  /*2040*/  ULDC.64 UR4, c[0x0][0x5c0] ;  /* 0x0001700000047ab9 */ /* 0x000fe20000000a00 */
[----:B------:R-:W-:Y:S01]  /*2050*/  BSSY B0, `(.L_x_35) ;  /* 0x000063a000007945 */ /* 0x000fe20003800000 */
[-C--:B0-----:R-:W-:Y:S01]  /*2060*/  IMAD R8, R5, R20.reuse, RZ ;  /* 0x0000001405087224 */ /* 0x081fe200078e02ff */
[----:B------:R-:W-:Y:S01]  /*2070*/  SHF.L.U64.HI R13, R20, 0x3, R21 ;  /* 0x00000003140d7819 */ /* 0x000fe20000010215 */
[----:B------:R-:W-:-:S04]  /*2080*/  IMAD.WIDE.U32 R6, R153, R20, R6 ;  /* 0x0000001499067225 */ /* 0x000fc800078e0006 */
[----:B------:R-:W-:Y:S01]  /*2090*/  IMAD R9, R153, R21, R8 ;  /* 0x0000001599097224 */ /* 0x000fe200078e0208 */
[----:B------:R-:W-:Y:S01]  /*20a0*/  IADD3 R160, P0, R6, UR4, RZ ;  /* 0x0000000406a07c10 */ /* 0x000fe2000ff1e0ff */
[C---:B------:R-:W-:Y:S02]  /*20b0*/  IMAD.SHL.U32 R11, R20.reuse, 0x8, RZ ;  /* 0x00000008140b7824 */ /* 0x040fe400078e00ff */
[----:B------:R-:W-:Y:S01]  /*20c0*/  IMAD.IADD R9, R7, 0x1, R9 ;  /* 0x0000000107097824 */ /* 0x000fe200078e0209 */
[-C--:B------:R-:W-:Y:S02]  /*20d0*/  LEA R6, P2, R20, R160.reuse, 0x7 ;  /* 0x000000a014067211 */ /* 0x080fe400078438ff */
[----:B------:R-:W-:Y:S02]  /*20e0*/  IADD3 R8, P1, R11, R160, RZ ;  /* 0x000000a00b087210 */ /* 0x000fe40007f3e0ff */
[----:B------:R-:W-:Y:S02]  /*20f0*/  IADD3.X R161, R9, UR5, RZ, P0, !PT ;  /* 0x0000000509a17c10 */ /* 0x000fe400087fe4ff */
[----:B-----5:R-:W-:-:S02]  /*2100*/  ISETP.NE.AND P0, PT, R156, RZ, PT ;  /* 0x000000ff9c00720c */ /* 0x020fc40003f05270 */
[----:B------:R-:W-:Y:S01]  /*2110*/  LEA.HI.X R7, R20, R161, R21, 0x7, P2 ;  /* 0x000000a114077211 */ /* 0x000fe200010f3c15 */
[----:B------:R-:W-:Y:S01]  /*2120*/  IMAD.X R9, R13, 0x1, R161, P1 ;  /* 0x000000010d097824 */ /* 0x000fe200008e06a1 */
[----:B------:R-:W-:-:S05]  /*2130*/  IADD3 R10, P2, R11, R6, RZ ;  /* 0x000000060b0a7210 */ /* 0x000fca0007f5e0ff */
[----:B------:R-:W-:-:S04]  /*2140*/  IMAD.X R11, R13, 0x1, R7, P2 ;  /* 0x000000010d0b7824 */ /* 0x000fc800010e0607 */
[----:B------:R-:W-:Y:S05]  /*2150*/  @!P0 BRA `(.L_x_36) ;  /* 0x0000004800948947 */ /* 0x000fea0003800000 */
[----:B------:R-:W0:Y:S01]  /*2160*/  LDC.64 R158, c[0x0][0x5b0] ;  /* 0x00016c00ff9e7b82 */ /* 0x000e220000000a00 */
[----:B------:R-:W-:Y:S01]  /*2170*/  ULDC.64 UR4, c[0x0][0x5b8] ;  /* 0x00016e0000047ab9 */ /* 0x000fe20000000a00 */
[----:B------:R-:W-:Y:S01]  /*2180*/  ISETP.GE.AND P0, PT, R0, 0x1, PT ;  /* 0x000000010000780c */ /* 0x000fe20003f06270 */
[----:B------:R-:W-:Y:S01]  /*2190*/  IMAD R21, R162, UR4, RZ ;  /* 0x00000004a2157c24 */ /* 0x000fe2000f8e02ff */
[----:B------:R-:W-:Y:S01]  /*21a0*/  BSSY B1, `(.L_x_37) ;  /* 0x0000010000017945 */ /* 0x000fe20003800000 */
[C---:B------:R-:W-:Y:S01]  /*21b0*/  IMAD.WIDE.U32 R14, R22.reuse, UR4, R14 ;  /* 0x00000004160e7c25 */ /* 0x040fe2000f8e000e */
[----:B------:R-:W-:Y:S02]  /*21c0*/  ISETP.LT.OR P3, PT, R3, 0x1, !P0 ;  /* 0x000000010300780c */ /* 0x000fe40004761670 */
[----:B------:R-:W1:Y:S01]  /*21d0*/  LDC.64 R12, c[0x0][0x5a8] ;  /* 0x00016a00ff0c7b82 */ /* 0x000e620000000a00 */
[----:B------:R-:W-:Y:S02]  /*21e0*/  IMAD R21, R22, UR5, R21 ;  /* 0x0000000516157c24 */ /* 0x000fe4000f8e0215 */
[----:B------:R-:W-:-:S02]  /*21f0*/  IMAD.MOV.U32 R20, RZ, RZ, R14 ;  /* 0x000000ffff147224 */ /* 0x000fc400078e000e */
[----:B------:R-:W-:Y:S02]  /*2200*/  IMAD.IADD R21, R15, 0x1, R21 ;  /* 0x000000010f157824 */ /* 0x000fe400078e0215 */
[-C--:B0-----:R-:W-:Y:S01]  /*2210*/  IMAD R22, R5, R158.reuse, RZ ;  /* 0x0000009e05167224 */ /* 0x081fe200078e02ff */
[----:B------:R-:W-:Y:S01]  /*2220*/  SHF.L.U64.HI R165, R158, 0x3, R159 ;  /* 0x000000039ea57819 */ /* 0x000fe2000001029f */
[----:B------:R-:W-:-:S04]  /*2230*/  IMAD.WIDE.U32 R162, R153, R158, R20 ;  /* 0x0000009e99a27225 */ /* 0x000fc800078e0014 */
[----:B------:R-:W-:Y:S01]  /*2240*/  IMAD R171, R153, R159, R22 ;  /* 0x0000009f99ab7224 */ /* 0x000fe200078e0216 */
[----:B-1----:R-:W-:Y:S01]  /*2250*/  IADD3 R162, P1, R162, R12, RZ ;  /* 0x0000000ca2a27210 */ /* 0x002fe20007f3e0ff */
[----:B------:R-:W-:-:S03]  /*2260*/  IMAD.SHL.U32 R164, R158, 0x8, RZ ;  /* 0x000000089ea47824 */ /* 0x000fc600078e00ff */
[----:B------:R-:W-:Y:S01]  /*2270*/  IADD3.X R163, R13, R163, R171, P1, !PT ;  /* 0x000000a30da37210 */ /* 0x000fe20000ffe4ab */
[----:B------:R-:W-:Y:S08]  /*2280*/  @P3 BRA `(.L_x_38) ;  /* 0x0000000000043947 */ /* 0x000ff00003800000 */
[----:B--2---:R0:W5:Y:S02]  /*2290*/  LDG.E.U8 R157, desc[UR36][R162.64] ;  /* 0x00000024a29d7981 */ /* 0x004164000c1e1100 */
.L_x_38:
[----:B------:R-:W-:Y:S05]  /*22a0*/  BSYNC B1 ;  /* 0x0000000000017941 */ /* 0x000fea0003800000 */
.L_x_37:
[----:B-----5:R-:W-:Y:S01]  /*22b0*/  LOP3.LUT R22, R157, 0xffff, RZ, 0xc0, !PT ;  /* 0x0000ffff9d167812 */ /* 0x020fe200078ec0ff */
[----:B------:R-:W-:Y:S01]  /*22c0*/  IMAD.WIDE.U32 R166, R153, R158, R164 ;  /* 0x0000009e99a67225 */ /* 0x000fe200078e00a4 */
[----:B------:R-:W-:Y:S01]  /*22d0*/  ISETP.LT.OR P4, PT, R3, 0x2, !P0 ;  /* 0x000000020300780c */ /* 0x000fe20004781670 */
[----:B------:R-:W-:Y:S01]  /*22e0*/  BSSY B1, `(.L_x_39) ;  /* 0x000000e000017945 */ /* 0x000fe20003800000 */
[----:B------:R-:W-:Y:S01]  /*22f0*/  PRMT R169, R22, 0x8880, RZ ;  /* 0x0000888016a97816 */ /* 0x000fe200000000ff */
[----:B------:R-:W-:Y:S01]  /*2300*/  IMAD.IADD R167, R171, 0x1, R167 ;  /* 0x00000001aba77824 */ /* 0x000fe200078e02a7 */
[----:B------:R-:W-:Y:S02]  /*2310*/  IADD3 R166, P2, P5, R14, R12, R166 ;  /* 0x0000000c0ea67210 */ /* 0x000fe40007d5e0a6 */
[----:B------:R-:W-:Y:S01]  /*2320*/  ISETP.GE.AND P1, PT, R0, 0x9, PT ;  /* 0x000000090000780c */ /* 0x000fe20003f26270 */
[----:B------:R-:W-:Y:S01]  /*2330*/  IMAD R22, R169, R156, RZ ;  /* 0x0000009ca9167224 */ /* 0x000fe200078e02ff */
[----:B------:R-:W-:-:S02]  /*2340*/  IADD3.X R167, R21, R13, R167, P2, P5 ;  /* 0x0000000d15a77210 */ /* 0x000fc400017ea4a7 */
[----:B------:R-:W-:Y:S01]  /*2350*/  ISETP.LT.OR P2, PT, R3, 0x1, !P1 ;  /* 0x000000010300780c */ /* 0x000fe20004f41670 */
[----:B------:R-:W-:-:S05]  /*2360*/  @!P3 IMAD R169, R88, R155, R22 ;  /* 0x0000009b58a9b224 */ /* 0x000fca00078e0216 */
[----:B------:R1:W-:Y:S01]  /*2370*/  @!P3 STG.E.U8 desc[UR36][R160.64], R169 ;  /* 0x000000a9a000b986 */ /* 0x0003e2000c101124 */
[----:B------:R-:W-:Y:S06]  /*2380*/  @P4 BRA `(.L_x_40) ;  /* 0x00000000000c4947 */ /* 0x000fec0003800000 */
[----:B--2---:R-:W1:Y:S02]  /*2390*/  LDG.E.U8 R157, desc[UR36][R162.64+0x1] ;  /* 0x00000124a29d7981 */ /* 0x004e64000c1e1100 */
[----:B-1----:R-:W-:-:S05]  /*23a0*/  PRMT R169, R157, 0x8880, RZ ;  /* 0x000088809da97816 */ /* 0x002fca00000000ff */
[----:B------:R-:W-:-:S07]  /*23b0*/  IMAD R22, R169, R156, RZ ;  /* 0x0000009ca9167224 */ /* 0x000fce00078e02ff */
.L_x_40:
[----:B------:R-:W-:Y:S05]  /*23c0*/  BSYNC B1 ;  /* 0x0000000000017941 */ /* 0x000fea0003800000 */
.L_x_39:
[----:B------:R-:W-:Y:S01]  /*23d0*/  @!P4 IMAD R89, R89, R155, R22 ;  /* 0x0000009b5959c224 */ /* 0x000fe200078e0216 */
[----:B------:R-:W-:Y:S04]  /*23e0*/  BSSY B1, `(.L_x_41) ;  /* 0x0000006000017945 */ /* 0x000fe80003800000 */
[----:B------:R3:W-:Y:S01]  /*23f0*/  @!P4 STG.E.U8 desc[UR36][R160.64+0x1], R89 ;  /* 0x00000159a000c986 */ /* 0x0007e2000c101124 */
[----:B------:R-:W-:Y:S05]  /*2400*/  @P2 BRA `(.L_x_42) ;  /* 0x00000000000c2947 */ /* 0x000fea0003800000 */
[----:B--2---:R-:W3:Y:S02]  /*2410*/  LDG.E.U8 R157, desc[UR36][R166.64] ;  /* 0x00000024a69d7981 */ /* 0x004ee4000c1e1100 */
[----:B---3--:R-:W-:-:S05]  /*2420*/  PRMT R89, R157, 0x8880, RZ ;  /* 0x000088809d597816 */ /* 0x008fca00000000ff */
[----:B------:R-:W-:-:S07]  /*2430*/  IMAD R22, R89, R156, RZ ;  /* 0x0000009c59167224 */ /* 0x000fce00078e02ff */
.L_x_42:
[----:B------:R-:W-:Y:S05]  /*2440*/  BSYNC B1 ;  /* 0x0000000000017941 */ /* 0x000fea0003800000 */
.L_x_41:
[C---:B------:R-:W-:Y:S01]  /*2450*/  ISETP.LT.OR P4, PT, R3.reuse, 0x2, !P1 ;  /* 0x000000020300780c */ /* 0x040fe20004f81670 */
[----:B---3--:R-:W-:Y:S01]  /*2460*/  @!P2 IMAD R89, R90, R155, R22 ;  /* 0x0000009b5a59a224 */ /* 0x008fe200078e0216 */
[----:B------:R-:W-:Y:S01]  /*2470*/  BSSY B1, `(.L_x_43) ;  /* 0x0000009000017945 */ /* 0x000fe20003800000 */
[C---:B------:R-:W-:Y:S02]  /*2480*/  ISETP.LT.OR P3, PT, R3.reuse, 0x9, !P0 ;  /* 0x000000090300780c */ /* 0x040fe40004761670 */
[C---:B------:R-:W-:Y:S01]  /*2490*/  ISETP.LT.OR P5, PT, R3.reuse, 0xa, !P0 ;  /* 0x0000000a0300780c */ /* 0x040fe200047a1670 */
[----:B------:R3:W-:Y:S01]  /*24a0*/  @!P2 STG.E.U8 desc[UR36][R8.64], R89 ;  /* 0x000000590800a986 */ /* 0x0007e2000c101124 */
[----:B------:R-:W-:-:S06]  /*24b0*/  ISETP.LT.OR P2, PT, R3, 0x9, !P1 ;  /* 0x000000090300780c */ /* 0x000fcc0004f41670 */
[----:B------:R-:W-:Y:S07]  /*24c0*/  @P4 BRA `(.L_x_44) ;  /* 0x00000000000c4947 */ /* 0x000fee0003800000 */
[----:B--2---:R-:W3:Y:S02]  /*24d0*/  LDG.E.U8 R157, desc[UR36][R166.64+0x1] ;  /* 0x00000124a69d7981 */ /* 0x004ee4000c1e1100 */
[----:B---3--:R-:W-:-:S05]  /*24e0*/  PRMT R89, R157, 0x8880, RZ ;  /* 0x000088809d597816 */ /* 0x008fca00000000ff */
[----:B------:R-:W-:-:S07]  /*24f0*/  IMAD R22, R89, R156, RZ ;  /* 0x0000009c59167224 */ /* 0x000fce00078e02ff */
.L_x_44:
[----:B------:R-:W-:Y:S05]  /*2500*/  BSYNC B1 ;  /* 0x0000000000017941 */ /* 0x000fea0003800000 */
.L_x_43:
[----:B------:R-:W-:Y:S01]  /*2510*/  @!P4 IMAD R91, R91, R155, R22 ;  /* 0x0000009b5b5bc224 */ /* 0x000fe200078e0216 */
[----:B------:R-:W-:Y:S04]  /*2520*/  BSSY B1, `(.L_x_45) ;  /* 0x0000006000017945 */ /* 0x000fe80003800000 */
[----:B------:R4:W-:Y:S01]  /*2530*/  @!P4 STG.E.U8 desc[UR36][R8.64+0x1], R91 ;  /* 0x0000015b0800c986 */ /* 0x0009e2000c101124 */
[----:B------:R-:W-:Y:S05]  /*2540*/  @P3 BRA `(.L_x_46) ;  /* 0x00000000000c3947 */ /* 0x000fea0003800000 */
[----:B--2---:R-:W3:Y:S02]  /*2550*/  LDG.E.U8 R157, desc[UR36][R162.64+0x8] ;  /* 0x00000824a29d7981 */ /* 0x004ee4000c1e1100 */
[----:B---3--:R-:W-:-:S05]  /*2560*/  PRMT R89, R157, 0x8880, RZ ;  /* 0x000088809d597816 */ /* 0x008fca00000000ff */
[----:B------:R-:W-:-:S07]  /*2570*/  IMAD R22, R89, R156, RZ ;  /* 0x0000009c59167224 */ /* 0x000fce00078e02ff */
.L_x_46:
[----:B------:R-:W-:Y:S05]  /*2580*/  BSYNC B1 ;  /* 0x0000000000017941 */ /* 0x000fea0003800000 */
.L_x_45:
[----:B---3--:R-:W-:Y:S01]  /*2590*/  @!P3 IMAD R89, R92, R155, R22 ;  /* 0x0000009b5c59b224 */ /* 0x008fe200078e0216 */
[----:B------:R-:W-:Y:S04]  /*25a0*/  BSSY B1, `(.L_x_47) ;  /* 0x0000006000017945 */ /* 0x000fe80003800000 */
[----:B------:R3:W-:Y:S01]  /*25b0*/  @!P3 STG.E.U8 desc[UR36][R160.64+0x8], R89 ;  /* 0x00000859a000b986 */ /* 0x0007e2000c101124 */
[----:B------:R-:W-:Y:S05]  /*25c0*/  @P5 BRA `(.L_x_48) ;  /* 0x00000000000c5947 */ /* 0x000fea0003800000 */
[----:B--2---:R-:W3:Y:S02]  /*25d0*/  LDG.E.U8 R157, desc[UR36][R162.64+0x9] ;  /* 0x00000924a29d7981 */ /* 0x004ee4000c1e1100 */
[----:B---3--:R-:W-:-:S05]  /*25e0*/  PRMT R89, R157, 0x8880, RZ ;  /* 0x000088809d597816 */ /* 0x008fca00000000ff */
[----:B------:R-:W-:-:S07]  /*25f0*/  IMAD R22, R89, R156, RZ ;  /* 0x0000009c59167224 */ /* 0x000fce00078e02ff */
.L_x_48:
[----:B------:R-:W-:Y:S05]  /*2600*/  BSYNC B1 ;  /* 0x0000000000017941 */ /* 0x000fea0003800000 */
.L_x_47:
[----:B------:R-:W-:Y:S01]  /*2610*/  @!P5 IMAD R93, R93, R155, R22 ;  /* 0x0000009b5d5dd224 */ /* 0x000fe200078e0216 */
[----:B------:R-:W-:Y:S04]  /*2620*/  BSSY B1, `(.L_x_49) ;  /* 0x0000006000017945 */ /* 0x000fe80003800000 */
[----:B------:R0:W-:Y:S01]  /*2630*/  @!P5 STG.E.U8 desc[UR36][R160.64+0x9], R93 ;  /* 0x0000095da000d986 */ /* 0x0001e2000c101124 */
[----:B------:R-:W-:Y:S05]  /*2640*/  @P2 BRA `(.L_x_50) ;  /* 0x00000000000c2947 */ /* 0x000fea0003800000 */
[----:B--2---:R-:W3:Y:S02]  /*2650*/  LDG.E.U8 R157, desc[UR36][R166.64+0x8] ;  /* 0x00000824a69d7981 */ /* 0x004ee4000c1e1100 */
[----:B---3--:R-:W-:-:S05]  /*2660*/  PRMT R89, R157, 0x8880, RZ ;  /* 0x000088809d597816 */ /* 0x008fca00000000ff */
[----:B------:R-:W-:-:S07]  /*2670*/  IMAD R22, R89, R156, RZ ;  /* 0x0000009c59167224 */ /* 0x000fce00078e02ff */
.L_x_50:
[----:B------:R-:W-:Y:S05]  /*2680*/  BSYNC B1 ;  /* 0x0000000000017941 */ /* 0x000fea0003800000 */
.L_x_49:
        /* <DEDUP_REMOVED lines=11> */
.L_x_52:
[----:B------:R-:W-:Y:S05]  /*2740*/  BSYNC B1 ;  /* 0x0000000000017941 */ /* 0x000fea0003800000 */
.L_x_51:
[----:B------:R-:W-:Y:S01]  /*2750*/  @!P4 IMAD R95, R95, R155, R22 ;  /* 0x0000009b5f5fc224 */ /* 0x000fe200078e0216 */
[----:B------:R-:W-:Y:S04]  /*2760*/  BSSY B1, `(.L_x_53) ;  /* 0x0000006000017945 */ /* 0x000fe80003800000 */
[----:B------:R0:W-:Y:S01]  /*2770*/  @!P4 STG.E.U8 desc[UR36][R8.64+0x9], R95 ;  /* 0x0000095f0800c986 */ /* 0x0001e2000c101124 */
[----:B------:R-:W-:Y:S05]  /*2780*/  @P3 BRA `(.L_x_54) ;  /* 0x00000000000c3947 */ /* 0x000fea0003800000 */
[----:B--2---:R-:W3:Y:S02]  /*2790*/  LDG.E.U8 R157, desc[UR36][R162.64+0x10] ;  /* 0x00001024a29d7981 */ /* 0x004ee4000c1e1100 */
[----:B---3--:R-:W-:-:S05]  /*27a0*/  PRMT R89, R157, 0x8880, RZ ;  /* 0x000088809d597816 */ /* 0x008fca00000000ff */
[----:B------:R-:W-:-:S07]  /*27b0*/  IMAD R22, R89, R156, RZ ;  /* 0x0000009c59167224 */ /* 0x000fce00078e02ff */
.L_x_54:
[----:B------:R-:W-:Y:S05]  /*27c0*/  BSYNC B1 ;  /* 0x0000000000017941 */ /* 0x000fea0003800000 */
.L_x_53:
[----:B---3--:R-:W-:Y:S01]  /*27d0*/  @!P3 IMAD R89, R96, R155, R22 ;  /* 0x0000009b6059b224 */ /* 0x008fe200078e0216 */
[----:B------:R-:W-:Y:S04]  /*27e0*/  BSSY B1, `(.L_x_55) ;  /* 0x0000006000017945 */ /* 0x000fe80003800000 */
[----:B------:R3:W-:Y:S01]  /*27f0*/  @!P3 STG.E.U8 desc[UR36][R160.64+0x10], R89 ;  /* 0x00001059a000b986 */ /* 0x0007e2000c101124 */
[----:B------:R-:W-:Y:S05]  /*2800*/  @P5 BRA `(.L_x_56) ;  /* 0x00000000000c5947 */ /* 0x000fea0003800000 */
[----:B--2---:R-:W3:Y:S02]  /*2810*/  LDG.E.U8 R157, desc[UR36][R162.64+0x11] ;  /* 0x00001124a29d7981 */ /* 0x004ee4000c1e1100 */
[----:B---3--:R-:W-:-:S05]  /*2820*/  PRMT R89, R157, 0x8880, RZ ;  /* 0x000088809d597816 */ /* 0x008fca00000000ff */
[----:B------:R-:W-:-:S07]  /*2830*/  IMAD R22, R89, R156, RZ ;  /* 0x0000009c59167224 */ /* 0x000fce00078e02ff */
.L_x_56:
[----:B------:R-:W-:Y:S05]  /*2840*/  BSYNC B1 ;  /* 0x0000000000017941 */ /* 0x000fea0003800000 */
.L_x_55:
[----:B------:R-:W-:Y:S01]  /*2850*/  @!P5 IMAD R97, R97, R155, R22 ;  /* 0x0000009b6161d224 */ /* 0x000fe200078e0216 */
[----:B------:R-:W-:Y:S04]  /*2860*/  BSSY B1, `(.L_x_57) ;  /* 0x0000006000017945 */ /* 0x000fe80003800000 */
[----:B------:R0:W-:Y:S01]  /*2870*/  @!P5 STG.E.U8 desc[UR36][R160.64+0x11], R97 ;  /* 0x00001161a000d986 */ /* 0x0001e2000c101124 */
[----:B------:R-:W-:Y:S05]  /*2880*/  @P2 BRA `(.L_x_58) ;  /* 0x00000000000c2947 */ /* 0x000fea0003800000 */
[----:B--2---:R-:W3:Y:S02]  /*2890*/  LDG.E.U8 R157, desc[UR36][R166.64+0x10] ;  /* 0x00001024a69d7981 */ /* 0x004ee4000c1e1100 */
[----:B---3--:R-:W-:-:S05]  /*28a0*/  PRMT R89, R157, 0x8880, RZ ;  /* 0x000088809d597816 */ /* 0x008fca00000000ff */
[----:B------:R-:W-:-:S07]  /*28b0*/  IMAD R22, R89, R156, RZ ;  /* 0x0000009c59167224 */ /* 0x000fce00078e02ff */
.L_x_58:
[----:B------:R-:W-:Y:S05]  /*28c0*/  BSYNC B1 ;  /* 0x0000000000017941 */ /* 0x000fea0003800000 */
.L_x_57:
        /* <DEDUP_REMOVED lines=11> */
.L_x_60:
[----:B------:R-:W-:Y:S05]  /*2980*/  BSYNC B1 ;  /* 0x0000000000017941 */ /* 0x000fea0003800000 */
.L_x_59:
[----:B------:R-:W-:Y:S01]  /*2990*/  @!P4 IMAD R99, R99, R155, R22 ;  /* 0x0000009b6363c224 */ /* 0x000fe200078e0216 */
[----:B------:R-:W-:Y:S04]  /*29a0*/  BSSY B1, `(.L_x_61) ;  /* 0x0000006000017945 */ /* 0x000fe80003800000 */
[----:B------:R0:W-:Y:S01]  /*29b0*/  @!P4 STG.E.U8 desc[UR36][R8.64+0x11], R99 ;  /* 0x000011630800c986 */ /* 0x0001e2000c101124 */
[----:B------:R-:W-:Y:S05]  /*29c0*/  @P3 BRA `(.L_x_62) ;  /* 0x00000000000c3947 */ /* 0x000fea0003800000 */
[----:B--2---:R-:W3:Y:S02]  /*29d0*/  LDG.E.U8 R157, desc[UR36][R162.64+0x18] ;  /* 0x00001824a29d7981 */ /* 0x004ee4000c1e1100 */
[----:B---3--:R-:W-:-:S05]  /*29e0*/  PRMT R89, R157, 0x8880, RZ ;  /* 0x000088809d597816 */ /* 0x008fca00000000ff */
[----:B------:R-:W-:-:S07]  /*29f0*/  IMAD R22, R89, R156, RZ ;  /* 0x0000009c59167224 */ /* 0x000fce00078e02ff */
.L_x_62:
[----:B------:R-:W-:Y:S05]  /*2a00*/  BSYNC B1 ;  /* 0x0000000000017941 */ /* 0x000fea0003800000 */
.L_x_61:
[----:B---3--:R-:W-:Y:S01]  /*2a10*/  @!P3 IMAD R89, R100, R155, R22 ;  /* 0x0000009b6459b224 */ /* 0x008fe200078e0216 */
[----:B------:R-:W-:Y:S04]  /*2a20*/  BSSY B1, `(.L_x_63) ;  /* 0x0000006000017945 */ /* 0x000fe80003800000 */
[----:B------:R3:W-:Y:S01]  /*2a30*/  @!P3 STG.E.U8 desc[UR36][R160.64+0x18], R89 ;  /* 0x00001859a000b986 */ /* 0x0007e2000c101124 */
[----:B------:R-:W-:Y:S05]  /*2a40*/  @P5 BRA `(.L_x_64) ;  /* 0x00000000000c5947 */ /* 0x000fea0003800000 */
[----:B--2---:R-:W3:Y:S02]  /*2a50*/  LDG.E.U8 R157, desc[UR36][R162.64+0x19] ;  /* 0x00001924a29d7981 */ /* 0x004ee4000c1e1100 */
[----:B---3--:R-:W-:-:S05]  /*2a60*/  PRMT R89, R157, 0x8880, RZ ;  /* 0x000088809d597816 */ /* 0x008fca00000000ff */
[----:B------:R-:W-:-:S07]  /*2a70*/  IMAD R22, R89, R156, RZ ;  /* 0x0000009c59167224 */ /* 0x000fce00078e02ff */
.L_x_64:
[----:B------:R-:W-:Y:S05]  /*2a80*/  BSYNC B1 ;  /* 0x0000000000017941 */ /* 0x000fea0003800000 */
.L_x_63:
[----:B------:R-:W-:Y:S01]  /*2a90*/  @!P5 IMAD R101, R101, R155, R22 ;  /* 0x0000009b6565d224 */ /* 0x000fe200078e0216 */
[----:B------:R-:W-:Y:S04]  /*2aa0*/  BSSY B1, `(.L_x_65) ;  /* 0x0000006000017945 */ /* 0x000fe80003800000 */
[----:B------:R0:W-:Y:S01]  /*2ab0*/  @!P5 STG.E.U8 desc[UR36][R160.64+0x19], R101 ;  /* 0x00001965a000d986 */ /* 0x0001e2000c101124 */
[----:B------:R-:W-:Y:S05]  /*2ac0*/  @P2 BRA `(.L_x_66) ;  /* 0x00000000000c2947 */ /* 0x000fea0003800000 */
[----:B--2---:R-:W3:Y:S02]  /*2ad0*/  LDG.E.U8 R157, desc[UR36][R166.64+0x18] ;  /* 0x00001824a69d7981 */ /* 0x004ee4000c1e1100 */
[----:B---3--:R-:W-:-:S05]  /*2ae0*/  PRMT R89, R157, 0x8880, RZ ;  /* 0x000088809d597816 */ /* 0x008fca00000000ff */
[----:B------:R-:W-:-:S07]  /*2af0*/  IMAD R22, R89, R156, RZ ;  /* 0x0000009c59167224 */ /* 0x000fce00078e02ff */
.L_x_66:
[----:B------:R-:W-:Y:S05]  /*2b00*/  BSYNC B1 ;  /* 0x0000000000017941 */ /* 0x000fea0003800000 */
.L_x_65:
        /* <DEDUP_REMOVED lines=11> */
.L_x_68:
[----:B------:R-:W-:Y:S05]  /*2bc0*/  BSYNC B1 ;  /* 0x0000000000017941 */ /* 0x000fea0003800000 */
.L_x_67:
[----:B------:R-:W-:Y:S01]  /*2bd0*/  @!P4 IMAD R103, R103, R155, R22 ;  /* 0x0000009b6767c224 */ /* 0x000fe200078e0216 */
[----:B------:R-:W-:Y:S04]  /*2be0*/  BSSY B1, `(.L_x_69) ;  /* 0x0000006000017945 */ /* 0x000fe80003800000 */
[----:B------:R0:W-:Y:S01]  /*2bf0*/  @!P4 STG.E.U8 desc[UR36][R8.64+0x19], R103 ;  /* 0x000019670800c986 */ /* 0x0001e2000c101124 */
[----:B------:R-:W-:Y:S05]  /*2c00*/  @P3 BRA `(.L_x_70) ;  /* 0x00000000000c3947 */ /* 0x000fea0003800000 */
[----:B--2---:R-:W3:Y:S02]  /*2c10*/  LDG.E.U8 R157, desc[UR36][R162.64+0x20] ;  /* 0x00002024a29d7981 */ /* 0x004ee4000c1e1100 */
[----:B---3--:R-:W-:-:S05]  /*2c20*/  PRMT R89, R157, 0x8880, RZ ;  /* 0x000088809d597816 */ /* 0x008fca00000000ff */
[----:B------:R-:W-:-:S07]  /*2c30*/  IMAD R22, R89, R156, RZ ;  /* 0x0000009c59167224 */ /* 0x000fce00078e02ff */
.L_x_70:
[----:B------:R-:W-:Y:S05]  /*2c40*/  BSYNC B1 ;  /* 0x0000000000017941 */ /* 0x000fea0003800000 */
.L_x_69:
[----:B---3--:R-:W-:Y:S01]  /*2c50*/  @!P3 IMAD R89, R104, R155, R22 ;  /* 0x0000009b6859b224 */ /* 0x008fe200078e0216 */
[----:B------:R-:W-:Y:S04]  /*2c60*/  BSSY B1, `(.L_x_71) ;  /* 0x0000006000017945 */ /* 0x000fe80003800000 */
[----:B------:R3:W-:Y:S01]  /*2c70*/  @!P3 STG.E.U8 desc[UR36][R160.64+0x20], R89 ;  /* 0x00002059a000b986 */ /* 0x0007e2000c101124 */
[----:B------:R-:W-:Y:S05]  /*2c80*/  @P5 BRA `(.L_x_72) ;  /* 0x00000000000c5947 */ /* 0x000fea0003800000 */
[----:B--2---:R-:W3:Y:S02]  /*2c90*/  LDG.E.U8 R157, desc[UR36][R162.64+0x21] ;  /* 0x00002124a29d7981 */ /* 0x004ee4000c1e1100 */
[----:B---3--:R-:W-:-:S05]  /*2ca0*/  PRMT R89, R157, 0x8880, RZ ;  /* 0x000088809d597816 */ /* 0x008fca00000000ff */
[----:B------:R-:W-:-:S07]  /*2cb0*/  IMAD R22, R89, R156, RZ ;  /* 0x0000009c59167224 */ /* 0x000fce00078e02ff */
.L_x_72:
[----:B------:R-:W-:Y:S05]  /*2cc0*/  BSYNC B1 ;  /* 0x0000000000017941 */ /* 0x000fea0003800000 */
.L_x_71:
[----:B------:R-:W-:Y:S01]  /*2cd0*/  @!P5 IMAD R105, R105, R155, R22 ;  /* 0x0000009b6969d224 */ /* 0x000fe200078e0216 */
[----:B------:R-:W-:Y:S04]  /*2ce0*/  BSSY B1, `(.L_x_73) ;  /* 0x0000006000017945 */ /* 0x000fe80003800000 */
[----:B------:R0:W-:Y:S01]  /*2cf0*/  @!P5 STG.E.U8 desc[UR36][R160.64+0x21], R105 ;  /* 0x00002169a000d986 */ /* 0x0001e2000c101124 */
[----:B------:R-:W-:Y:S05]  /*2d00*/  @P2 BRA `(.L_x_74) ;  /* 0x00000000000c2947 */ /* 0x000fea0003800000 */
[----:B--2---:R-:W3:Y:S02]  /*2d10*/  LDG.E.U8 R157, desc[UR36][R166.64+0x20] ;  /* 0x00002024a69d7981 */ /* 0x004ee4000c1e1100 */
[----:B---3--:R-:W-:-:S05]  /*2d20*/  PRMT R89, R157, 0x8880, RZ ;  /* 0x000088809d597816 */ /* 0x008fca00000000ff */
[----:B------:R-:W-:-:S07]  /*2d30*/  IMAD R22, R89, R156, RZ ;  /* 0x0000009c59167224 */ /* 0x000fce00078e02ff */
.L_x_74:
[----:B------:R-:W-:Y:S05]  /*2d40*/  BSYNC B1 ;  /* 0x0000000000017941 */ /* 0x000fea0003800000 */
.L_x_73:
        /* <DEDUP_REMOVED lines=11> */
.L_x_76:
[----:B------:R-:W-:Y:S05]  /*2e00*/  BSYNC B1 ;  /* 0x0000000000017941 */ /* 0x000fea0003800000 */
.L_x_75:
[----:B------:R-:W-:Y:S01]  /*2e10*/  @!P4 IMAD R107, R107, R155, R22 ;  /* 0x0000009b6b6bc224 */ /* 0x000fe200078e0216 */
[----:B------:R-:W-:Y:S04]  /*2e20*/  BSSY B1, `(.L_x_77) ;  /* 0x0000006000017945 */ /* 0x000fe80003800000 */
[----:B------:R0:W-:Y:S01]  /*2e30*/  @!P4 STG.E.U8 desc[UR36][R8.64+0x21], R107 ;  /* 0x0000216b0800c986 */ /* 0x0001e2000c101124 */
[----:B------:R-:W-:Y:S05]  /*2e40*/  @P3 BRA `(.L_x_78) ;  /* 0x00000000000c3947 */ /* 0x000fea0003800000 */
[----:B--2---:R-:W3:Y:S02]  /*2e50*/  LDG.E.U8 R157, desc[UR36][R162.64+0x28] ;  /* 0x00002824a29d7981 */ /* 0x004ee4000c1e1100 */
[----:B---3--:R-:W-:-:S05]  /*2e60*/  PRMT R89, R157, 0x8880, RZ ;  /* 0x000088809d597816 */ /* 0x008fca00000000ff */
[----:B------:R-:W-:-:S07]  /*2e70*/  IMAD R22, R89, R156, RZ ;  /* 0x0000009c59167224 */ /* 0x000fce00078e02ff */
.L_x_78:
[----:B------:R-:W-:Y:S05]  /*2e80*/  BSYNC B1 ;  /* 0x0000000000017941 */ /* 0x000fea0003800000 */
.L_x_77:
[----:B---3--:R-:W-:Y:S01]  /*2e90*/  @!P3 IMAD R89, R108, R155, R22 ;  /* 0x0000009b6c59b224 */ /* 0x008fe200078e0216 */
[----:B------:R-:W-:Y:S04]  /*2ea0*/  BSSY B1, `(.L_x_79) ;  /* 0x0000006000017945 */ /* 0x000fe80003800000 */
[----:B------:R3:W-:Y:S01]  /*2eb0*/  @!P3 STG.E.U8 desc[UR36][R160.64+0x28], R89 ;  /* 0x00002859a000b986 */ /* 0x0007e2000c101124 */
[----:B------:R-:W-:Y:S05]  /*2ec0*/  @P5 BRA `(.L_x_80) ;  /* 0x00000000000c5947 */ /* 0x000fea0003800000 */
[----:B--2---:R-:W3:Y:S02]  /*2ed0*/  LDG.E.U8 R157, desc[UR36][R162.64+0x29] ;  /* 0x00002924a29d7981 */ /* 0x004ee4000c1e1100 */
[----:B---3--:R-:W-:-:S05]  /*2ee0*/  PRMT R89, R157, 0x8880, RZ ;  /* 0x000088809d597816 */ /* 0x008fca00000000ff */
[----:B------:R-:W-:-:S07]  /*2ef0*/  IMAD R22, R89, R156, RZ ;  /* 0x0000009c59167224 */ /* 0x000fce00078e02ff */
.L_x_80:
[----:B------:R-:W-:Y:S05]  /*2f00*/  BSYNC B1 ;  /* 0x0000000000017941 */ /* 0x000fea0003800000 */
.L_x_79:
[----:B------:R-:W-:Y:S01]  /*2f10*/  @!P5 IMAD R109, R109, R155, R22 ;  /* 0x0000009b6d6dd224 */ /* 0x000fe200078e0216 */
[----:B------:R-:W-:Y:S04]  /*2f20*/  BSSY B1, `(.L_x_81) ;  /* 0x0000006000017945 */ /* 0x000fe80003800000 */
[----:B------:R0:W-:Y:S01]  /*2f30*/  @!P5 STG.E.U8 desc[UR36][R160.64+0x29], R109 ;  /* 0x0000296da000d986 */ /* 0x0001e2000c101124 */
[----:B------:R-:W-:Y:S05]  /*2f40*/  @P2 BRA `(.L_x_82) ;  /* 0x00000000000c2947 */ /* 0x000fea0003800000 */
[----:B--2---:R-:W3:Y:S02]  /*2f50*/  LDG.E.U8 R157, desc[UR36][R166.64+0x28] ;  /* 0x00002824a69d7981 */ /* 0x004ee4000c1e1100 */
[----:B---3--:R-:W-:-:S05]  /*2f60*/  PRMT R89, R157, 0x8880, RZ ;  /* 0x000088809d597816 */ /* 0x008fca00000000ff */
[----:B------:R-:W-:-:S07]  /*2f70*/  IMAD R22, R89, R156, RZ ;  /* 0x0000009c59167224 */ /* 0x000fce00078e02ff */
.L_x_82:
[----:B------:R-:W-:Y:S05]  /*2f80*/  BSYNC B1 ;  /* 0x0000000000017941 */ /* 0x000fea0003800000 */
.L_x_81:
        /* <DEDUP_REMOVED lines=11> */
.L_x_84:
[----:B------:R-:W-:Y:S05]  /*3040*/  BSYNC B1 ;  /* 0x0000000000017941 */ /* 0x000fea0003800000 */
.L_x_83:
[----:B------:R-:W-:Y:S01]  /*3050*/  @!P4 IMAD R111, R111, R155, R22 ;  /* 0x0000009b6f6fc224 */ /* 0x000fe200078e0216 */
[----:B------:R-:W-:Y:S04]  /*3060*/  BSSY B1, `(.L_x_85) ;  /* 0x0000006000017945 */ /* 0x000fe80003800000 */
[----:B------:R0:W-:Y:S01]  /*3070*/  @!P4 STG.E.U8 desc[UR36][R8.64+0x29], R111 ;  /* 0x0000296f0800c986 */ /* 0x0001e2000c101124 */
[----:B------:R-:W-:Y:S05]  /*3080*/  @P3 BRA `(.L_x_86) ;  /* 0x00000000000c3947 */ /* 0x000fea0003800000 */
[----:B--2---:R-:W3:Y:S02]  /*3090*/  LDG.E.U8 R157, desc[UR36][R162.64+0x30] ;  /* 0x00003024a29d7981 */ /* 0x004ee4000c1e1100 */
[----:B---3--:R-:W-:-:S05]  /*30a0*/  PRMT R89, R157, 0x8880, RZ ;  /* 0x000088809d597816 */ /* 0x008fca00000000ff */
[----:B------:R-:W-:-:S07]  /*30b0*/  IMAD R22, R89, R156, RZ ;  /* 0x0000009c59167224 */ /* 0x000fce00078e02ff */
.L_x_86:
[----:B------:R-:W-:Y:S05]  /*30c0*/  BSYNC B1 ;  /* 0x0000000000017941 */ /* 0x000fea0003800000 */
.L_x_85:
[----:B---3--:R-:W-:Y:S01]  /*30d0*/  @!P3 IMAD R89, R112, R155, R22 ;  /* 0x0000009b7059b224 */ /* 0x008fe200078e0216 */
[----:B------:R-:W-:Y:S04]  /*30e0*/  BSSY B1, `(.L_x_87) ;  /* 0x0000006000017945 */ /* 0x000fe80003800000 */
[----:B------:R3:W-:Y:S01]  /*30f0*/  @!P3 STG.E.U8 desc[UR36][R160.64+0x30], R89 ;  /* 0x00003059a000b986 */ /* 0x0007e2000c101124 */
[----:B------:R-:W-:Y:S05]  /*3100*/  @P5 BRA `(.L_x_88) ;  /* 0x00000000000c5947 */ /* 0x000fea0003800000 */
[----:B--2---:R-:W3:Y:S02]  /*3110*/  LDG.E.U8 R157, desc[UR36][R162.64+0x31] ;  /* 0x00003124a29d7981 */ /* 0x004ee4000c1e1100 */
[----:B---3--:R-:W-:-:S05]  /*3120*/  PRMT R89, R157, 0x8880, RZ ;  /* 0x000088809d597816 */ /* 0x008fca00000000ff */
[----:B------:R-:W-:-:S07]  /*3130*/  IMAD R22, R89, R156, RZ ;  /* 0x0000009c59167224 */ /* 0x000fce00078e02ff */
.L_x_88:
[----:B------:R-:W-:Y:S05]  /*3140*/  BSYNC B1 ;  /* 0x0000000000017941 */ /* 0x000fea0003800000 */
.L_x_87:
[----:B------:R-:W-:Y:S01]  /*3150*/  @!P5 IMAD R113, R113, R155, R22 ;  /* 0x0000009b7171d224 */ /* 0x000fe200078e0216 */
[----:B------:R-:W-:Y:S04]  /*3160*/  BSSY B1, `(.L_x_89) ;  /* 0x0000006000017945 */ /* 0x000fe80003800000 */
[----:B------:R0:W-:Y:S01]  /*3170*/  @!P5 STG.E.U8 desc[UR36][R160.64+0x31], R113 ;  /* 0x00003171a000d986 */ /* 0x0001e2000c101124 */
[----:B------:R-:W-:Y:S05]  /*3180*/  @P2 BRA `(.L_x_90) ;  /* 0x00000000000c2947 */ /* 0x000fea0003800000 */
[----:B--2---:R-:W3:Y:S02]  /*3190*/  LDG.E.U8 R157, desc[UR36][R166.64+0x30] ;  /* 0x00003024a69d7981 */ /* 0x004ee4000c1e1100 */
[----:B---3--:R-:W-:-:S05]  /*31a0*/  PRMT R89, R157, 0x8880, RZ ;  /* 0x000088809d597816 */ /* 0x008fca00000000ff */
[----:B------:R-:W-:-:S07]  /*31b0*/  IMAD R22, R89, R156, RZ ;  /* 0x0000009c59167224 */ /* 0x000fce00078e02ff */
.L_x_90:
[----:B------:R-:W-:Y:S05]  /*31c0*/  BSYNC B1 ;  /* 0x0000000000017941 */ /* 0x000fea0003800000 */
.L_x_89:
        /* <DEDUP_REMOVED lines=11> */
.L_x_92:
[----:B------:R-:W-:Y:S05]  /*3280*/  BSYNC B1 ;  /* 0x0000000000017941 */ /* 0x000fea0003800000 */
.L_x_91:
[----:B------:R-:W-:Y:S01]  /*3290*/  @!P4 IMAD R115, R115, R155, R22 ;  /* 0x0000009b7373c224 */ /* 0x000fe200078e0216 */
[----:B------:R-:W-:Y:S04]  /*32a0*/  BSSY B1, `(.L_x_93) ;  /* 0x0000006000017945 */ /* 0x000fe80003800000 */
[----:B------:R0:W-:Y:S01]  /*32b0*/  @!P4 STG.E.U8 desc[UR36][R8.64+0x31], R115 ;  /* 0x000031730800c986 */ /* 0x0001e2000c101124 */
[----:B------:R-:W-:Y:S05]  /*32c0*/  @P3 BRA `(.L_x_94) ;  /* 0x00000000000c3947 */ /* 0x000fea0003800000 */
[----:B--2---:R-:W3:Y:S02]  /*32d0*/  LDG.E.U8 R157, desc[UR36][R162.64+0x38] ;  /* 0x00003824a29d7981 */ /* 0x004ee4000c1e1100 */
[----:B---3--:R-:W-:-:S05]  /*32e0*/  PRMT R89, R157, 0x8880, RZ ;  /* 0x000088809d597816 */ /* 0x008fca00000000ff */
[----:B------:R-:W-:-:S07]  /*32f0*/  IMAD R22, R89, R156, RZ ;  /* 0x0000009c59167224 */ /* 0x000fce00078e02ff */
.L_x_94:
[----:B------:R-:W-:Y:S05]  /*3300*/  BSYNC B1 ;  /* 0x0000000000017941 */ /* 0x000fea0003800000 */
.L_x_93:
[----:B---3--:R-:W-:Y:S01]  /*3310*/  @!P3 IMAD R89, R116, R155, R22 ;  /* 0x0000009b7459b224 */ /* 0x008fe200078e0216 */
[----:B------:R-:W-:Y:S04]  /*3320*/  BSSY B1, `(.L_x_95) ;  /* 0x0000006000017945 */ /* 0x000fe80003800000 */
[----:B------:R3:W-:Y:S01]  /*3330*/  @!P3 STG.E.U8 desc[UR36][R160.64+0x38], R89 ;  /* 0x00003859a000b986 */ /* 0x0007e2000c101124 */
[----:B------:R-:W-:Y:S05]  /*3340*/  @P5 BRA `(.L_x_96) ;  /* 0x00000000000c5947 */ /* 0x000fea0003800000 */
[----:B--2---:R-:W3:Y:S02]  /*3350*/  LDG.E.U8 R157, desc[UR36][R162.64+0x39] ;  /* 0x00003924a29d7981 */ /* 0x004ee4000c1e1100 */
[----:B---3--:R-:W-:-:S05]  /*3360*/  PRMT R89, R157, 0x8880, RZ ;  /* 0x000088809d597816 */ /* 0x008fca00000000ff */
[----:B------:R-:W-:-:S07]  /*3370*/  IMAD R22, R89, R156, RZ ;  /* 0x0000009c59167224 */ /* 0x000fce00078e02ff */
.L_x_96:
[----:B------:R-:W-:Y:S05]  /*3380*/  BSYNC B1 ;  /* 0x0000000000017941 */ /* 0x000fea0003800000 */
.L_x_95:
[----:B------:R-:W-:Y:S01]  /*3390*/  @!P5 IMAD R117, R117, R155, R22 ;  /* 0x0000009b7575d224 */ /* 0x000fe200078e0216 */
[----:B------:R-:W-:Y:S04]  /*33a0*/  BSSY B1, `(.L_x_97) ;  /* 0x0000006000017945 */ /* 0x000fe80003800000 */
[----:B------:R0:W-:Y:S01]  /*33b0*/  @!P5 STG.E.U8 desc[UR36][R160.64+0x39], R117 ;  /* 0x00003975a000d986 */ /* 0x0001e2000c101124 */
[----:B------:R-:W-:Y:S05]  /*33c0*/  @P2 BRA `(.L_x_98) ;  /* 0x00000000000c2947 */ /* 0x000fea0003800000 */
[----:B--2---:R-:W3:Y:S02]  /*33d0*/  LDG.E.U8 R157, desc[UR36][R166.64+0x38] ;  /* 0x00003824a69d7981 */ /* 0x004ee4000c1e1100 */
[----:B---3--:R-:W-:-:S05]  /*33e0*/  PRMT R89, R157, 0x8880, RZ ;  /* 0x000088809d597816 */ /* 0x008fca00000000ff */
[----:B------:R-:W-:-:S07]  /*33f0*/  IMAD R22, R89, R156, RZ ;  /* 0x0000009c59167224 */ /* 0x000fce00078e02ff */
.L_x_98:
[----:B------:R-:W-:Y:S05]  /*3400*/  BSYNC B1 ;  /* 0x0000000000017941 */ /* 0x000fea0003800000 */
.L_x_97:
        /* <DEDUP_REMOVED lines=11> */
.L_x_100:
[----:B------:R-:W-:Y:S05]  /*34c0*/  BSYNC B1 ;  /* 0x0000000000017941 */ /* 0x000fea0003800000 */
.L_x_99:
[----:B------:R-:W-:Y:S01]  /*34d0*/  @!P4 IMAD R119, R119, R155, R22 ;  /* 0x0000009b7777c224 */ /* 0x000fe200078e0216 */
[----:B------:R-:W-:Y:S04]  /*34e0*/  BSSY B1, `(.L_x_101) ;  /* 0x0000006000017945 */ /* 0x000fe80003800000 */
[----:B------:R0:W-:Y:S01]  /*34f0*/  @!P4 STG.E.U8 desc[UR36][R8.64+0x39], R119 ;  /* 0x000039770800c986 */ /* 0x0001e2000c101124 */
[----:B------:R-:W-:Y:S05]  /*3500*/  @P3 BRA `(.L_x_102) ;  /* 0x00000000000c3947 */ /* 0x000fea0003800000 */
[----:B--2---:R-:W3:Y:S02]  /*3510*/  LDG.E.U8 R157, desc[UR36][R162.64+0x40] ;  /* 0x00004024a29d7981 */ /* 0x004ee4000c1e1100 */
[----:B---3--:R-:W-:-:S05]  /*3520*/  PRMT R89, R157, 0x8880, RZ ;  /* 0x000088809d597816 */ /* 0x008fca00000000ff */
[----:B------:R-:W-:-:S07]  /*3530*/  IMAD R22, R89, R156, RZ ;  /* 0x0000009c59167224 */ /* 0x000fce00078e02ff */
.L_x_102:
[----:B------:R-:W-:Y:S05]  /*3540*/  BSYNC B1 ;  /* 0x0000000000017941 */ /* 0x000fea0003800000 */
.L_x_101:
[----:B---3--:R-:W-:Y:S01]  /*3550*/  @!P3 IMAD R89, R120, R155, R22 ;  /* 0x0000009b7859b224 */ /* 0x008fe200078e0216 */
[----:B------:R-:W-:Y:S04]  /*3560*/  BSSY B1, `(.L_x_103) ;  /* 0x0000006000017945 */ /* 0x000fe80003800000 */
[----:B------:R3:W-:Y:S01]  /*3570*/  @!P3 STG.E.U8 desc[UR36][R160.64+0x40], R89 ;  /* 0x00004059a000b986 */ /* 0x0007e2000c101124 */
[----:B------:R-:W-:Y:S05]  /*3580*/  @P5 BRA `(.L_x_104) ;  /* 0x00000000000c5947 */ /* 0x000fea0003800000 */
[----:B--2---:R-:W3:Y:S02]  /*3590*/  LDG.E.U8 R157, desc[UR36][R162.64+0x41] ;  /* 0x00004124a29d7981 */ /* 0x004ee4000c1e1100 */
[----:B---3--:R-:W-:-:S05]  /*35a0*/  PRMT R89, R157, 0x8880, RZ ;  /* 0x000088809d597816 */ /* 0x008fca00000000ff */
[----:B------:R-:W-:-:S07]  /*35b0*/  IMAD R22, R89, R156, RZ ;  /* 0x0000009c59167224 */ /* 0x000fce00078e02ff */
.L_x_104:
[----:B------:R-:W-:Y:S05]  /*35c0*/  BSYNC B1 ;  /* 0x0000000000017941 */ /* 0x000fea0003800000 */
.L_x_103:
[----:B------:R-:W-:Y:S01]  /*35d0*/  @!P5 IMAD R121, R121, R155, R22 ;  /* 0x0000009b7979d224 */ /* 0x000fe200078e0216 */
[----:B------:R-:W-:Y:S04]  /*35e0*/  BSSY B1, `(.L_x_105) ;  /* 0x0000006000017945 */ /* 0x000fe80003800000 */
[----:B------:R0:W-:Y:S01]  /*35f0*/  @!P5 STG.E.U8 desc[UR36][R160.64+0x41], R121 ;  /* 0x00004179a000d986 */ /* 0x0001e2000c101124 */
[----:B------:R-:W-:Y:S05]  /*3600*/  @P2 BRA `(.L_x_106) ;  /* 0x00000000000c2947 */ /* 0x000fea0003800000 */
[----:B--2---:R-:W3:Y:S02]  /*3610*/  LDG.E.U8 R157, desc[UR36][R166.64+0x40] ;  /* 0x00004024a69d7981 */ /* 0x004ee4000c1e1100 */
[----:B---3--:R-:W-:-:S05]  /*3620*/  PRMT R89, R157, 0x8880, RZ ;  /* 0x000088809d597816 */ /* 0x008fca00000000ff */
[----:B------:R-:W-:-:S07]  /*3630*/  IMAD R22, R89, R156, RZ ;  /* 0x0000009c59167224 */ /* 0x000fce00078e02ff */
.L_x_106:
[----:B------:R-:W-:Y:S05]  /*3640*/  BSYNC B1 ;  /* 0x0000000000017941 */ /* 0x000fea0003800000 */
.L_x_105:
        /* <DEDUP_REMOVED lines=11> */
.L_x_108:
[----:B------:R-:W-:Y:S05]  /*3700*/  BSYNC B1 ;  /* 0x0000000000017941 */ /* 0x000fea0003800000 */
.L_x_107:
[----:B------:R-:W-:Y:S01]  /*3710*/  @!P4 IMAD R123, R123, R155, R22 ;  /* 0x0000009b7b7bc224 */ /* 0x000fe200078e0216 */
[----:B------:R-:W-:Y:S04]  /*3720*/  BSSY B1, `(.L_x_109) ;  /* 0x0000006000017945 */ /* 0x000fe80003800000 */
[----:B------:R0:W-:Y:S01]  /*3730*/  @!P4 STG.E.U8 desc[UR36][R8.64+0x41], R123 ;  /* 0x0000417b0800c986 */ /* 0x0001e2000c101124 */
[----:B------:R-:W-:Y:S05]  /*3740*/  @P3 BRA `(.L_x_110) ;  /* 0x00000000000c3947 */ /* 0x000fea0003800000 */
[----:B--2---:R-:W3:Y:S02]  /*3750*/  LDG.E.U8 R157, desc[UR36][R162.64+0x48] ;  /* 0x00004824a29d7981 */ /* 0x004ee4000c1e1100 */
[----:B---3--:R-:W-:-:S05]  /*3760*/  PRMT R89, R157, 0x8880, RZ ;  /* 0x000088809d597816 */ /* 0x008fca00000000ff */
[----:B------:R-:W-:-:S07]  /*3770*/  IMAD R22, R89, R156, RZ ;  /* 0x0000009c59167224 */ /* 0x000fce00078e02ff */
.L_x_110:
[----:B------:R-:W-:Y:S05]  /*3780*/  BSYNC B1 ;  /* 0x0000000000017941 */ /* 0x000fea0003800000 */
.L_x_109:
[----:B---3--:R-:W-:Y:S01]  /*3790*/  @!P3 IMAD R89, R124, R155, R22 ;  /* 0x0000009b7c59b224 */ /* 0x008fe200078e0216 */
[----:B------:R-:W-:Y:S04]  /*37a0*/  BSSY B1, `(.L_x_111) ;  /* 0x0000006000017945 */ /* 0x000fe80003800000 */
[----:B------:R3:W-:Y:S01]  /*37b0*/  @!P3 STG.E.U8 desc[UR36][R160.64+0x48], R89 ;  /* 0x00004859a000b986 */ /* 0x0007e2000c101124 */
[----:B------:R-:W-:Y:S05]  /*37c0*/  @P5 BRA `(.L_x_112) ;  /* 0x00000000000c5947 */ /* 0x000fea0003800000 */
[----:B--2---:R-:W3:Y:S02]  /*37d0*/  LDG.E.U8 R157, desc[UR36][R162.64+0x49] ;  /* 0x00004924a29d7981 */ /* 0x004ee4000c1e1100 */
[----:B---3--:R-:W-:-:S05]  /*37e0*/  PRMT R89, R157, 0x8880, RZ ;  /* 0x000088809d597816 */ /* 0x008fca00000000ff */
[----:B------:R-:W-:-:S07]  /*37f0*/  IMAD R22, R89, R156, RZ ;  /* 0x0000009c59167224 */ /* 0x000fce00078e02ff */
.L_x_112:
[----:B------:R-:W-:Y:S05]  /*3800*/  BSYNC B1 ;  /* 0x0000000000017941 */ /* 0x000fea0003800000 */
.L_x_111:
[----:B------:R-:W-:Y:S01]  /*3810*/  @!P5 IMAD R125, R125, R155, R22 ;  /* 0x0000009b7d7dd224 */ /* 0x000fe200078e0216 */
[----:B------:R-:W-:Y:S04]  /*3820*/  BSSY B1, `(.L_x_113) ;  /* 0x0000006000017945 */ /* 0x000fe80003800000 */
[----:B------:R0:W-:Y:S01]  /*3830*/  @!P5 STG.E.U8 desc[UR36][R160.64+0x49], R125 ;  /* 0x0000497da000d986 */ /* 0x0001e2000c101124 */
[----:B------:R-:W-:Y:S05]  /*3840*/  @P2 BRA `(.L_x_114) ;  /* 0x00000000000c2947 */ /* 0x000fea0003800000 */
[----:B--2---:R-:W3:Y:S02]  /*3850*/  LDG.E.U8 R157, desc[UR36][R166.64+0x48] ;  /* 0x00004824a69d7981 */ /* 0x004ee4000c1e1100 */
[----:B---3--:R-:W-:-:S05]  /*3860*/  PRMT R89, R157, 0x8880, RZ ;  /* 0x000088809d597816 */ /* 0x008fca00000000ff */
[----:B------:R-:W-:-:S07]  /*3870*/  IMAD R22, R89, R156, RZ ;  /* 0x0000009c59167224 */ /* 0x000fce00078e02ff */
.L_x_114:
[----:B------:R-:W-:Y:S05]  /*3880*/  BSYNC B1 ;  /* 0x0000000000017941 */ /* 0x000fea0003800000 */
.L_x_113:
        /* <DEDUP_REMOVED lines=11> */
.L_x_116:
[----:B------:R-:W-:Y:S05]  /*3940*/  BSYNC B1 ;  /* 0x0000000000017941 */ /* 0x000fea0003800000 */
.L_x_115:
[----:B------:R-:W-:Y:S01]  /*3950*/  @!P4 IMAD R127, R127, R155, R22 ;  /* 0x0000009b7f7fc224 */ /* 0x000fe200078e0216 */
[----:B------:R-:W-:Y:S04]  /*3960*/  BSSY B1, `(.L_x_117) ;  /* 0x0000006000017945 */ /* 0x000fe80003800000 */
[----:B------:R0:W-:Y:S01]  /*3970*/  @!P4 STG.E.U8 desc[UR36][R8.64+0x49], R127 ;  /* 0x0000497f0800c986 */ /* 0x0001e2000c101124 */
[----:B------:R-:W-:Y:S05]  /*3980*/  @P3 BRA `(.L_x_118) ;  /* 0x00000000000c3947 */ /* 0x000fea0003800000 */
[----:B--2---:R-:W3:Y:S02]  /*3990*/  LDG.E.U8 R157, desc[UR36][R162.64+0x50] ;  /* 0x00005024a29d7981 */ /* 0x004ee4000c1e1100 */
[----:B---3--:R-:W-:-:S05]  /*39a0*/  PRMT R89, R157, 0x8880, RZ ;  /* 0x000088809d597816 */ /* 0x008fca00000000ff */
[----:B------:R-:W-:-:S07]  /*39b0*/  IMAD R22, R89, R156, RZ ;  /* 0x0000009c59167224 */ /* 0x000fce00078e02ff */
.L_x_118:
[----:B------:R-:W-:Y:S05]  /*39c0*/  BSYNC B1 ;  /* 0x0000000000017941 */ /* 0x000fea0003800000 */
.L_x_117:
[----:B---3--:R-:W-:Y:S01]  /*39d0*/  @!P3 IMAD R89, R128, R155, R22 ;  /* 0x0000009b8059b224 */ /* 0x008fe200078e0216 */
[----:B------:R-:W-:Y:S04]  /*39e0*/  BSSY B1, `(.L_x_119) ;  /* 0x0000006000017945 */ /* 0x000fe80003800000 */
[----:B------:R3:W-:Y:S01]  /*39f0*/  @!P3 STG.E.U8 desc[UR36][R160.64+0x50], R89 ;  /* 0x00005059a000b986 */ /* 0x0007e2000c101124 */
[----:B------:R-:W-:Y:S05]  /*3a00*/  @P5 BRA `(.L_x_120) ;  /* 0x00000000000c5947 */ /* 0x000fea0003800000 */
[----:B--2---:R-:W3:Y:S02]  /*3a10*/  LDG.E.U8 R157, desc[UR36][R162.64+0x51] ;  /* 0x00005124a29d7981 */ /* 0x004ee4000c1e1100 */
[----:B---3--:R-:W-:-:S05]  /*3a20*/  PRMT R89, R157, 0x8880, RZ ;  /* 0x000088809d597816 */ /* 0x008fca00000000ff */
[----:B------:R-:W-:-:S07]  /*3a30*/  IMAD R22, R89, R156, RZ ;  /* 0x0000009c59167224 */ /* 0x000fce00078e02ff */
.L_x_120:
[----:B------:R-:W-:Y:S05]  /*3a40*/  BSYNC B1 ;  /* 0x0000000000017941 */ /* 0x000fea0003800000 */
.L_x_119:
[----:B------:R-:W-:Y:S01]  /*3a50*/  @!P5 IMAD R129, R129, R155, R22 ;  /* 0x0000009b8181d224 */ /* 0x000fe200078e0216 */
[----:B------:R-:W-:Y:S04]  /*3a60*/  BSSY B1, `(.L_x_121) ;  /* 0x0000006000017945 */ /* 0x000fe80003800000 */
[----:B------:R0:W-:Y:S01]  /*3a70*/  @!P5 STG.E.U8 desc[UR36][R160.64+0x51], R129 ;  /* 0x00005181a000d986 */ /* 0x0001e2000c101124 */
[----:B------:R-:W-:Y:S05]  /*3a80*/  @P2 BRA `(.L_x_122) ;  /* 0x00000000000c2947 */ /* 0x000fea0003800000 */
[----:B--2---:R-:W3:Y:S02]  /*3a90*/  LDG.E.U8 R157, desc[UR36][R166.64+0x50] ;  /* 0x00005024a69d7981 */ /* 0x004ee4000c1e1100 */
[----:B---3--:R-:W-:-:S05]  /*3aa0*/  PRMT R89, R157, 0x8880, RZ ;  /* 0x000088809d597816 */ /* 0x008fca00000000ff */
[----:B------:R-:W-:-:S07]  /*3ab0*/  IMAD R22, R89, R156, RZ ;  /* 0x0000009c59167224 */ /* 0x000fce00078e02ff */
.L_x_122:
[----:B------:R-:W-:Y:S05]  /*3ac0*/  BSYNC B1 ;  /* 0x0000000000017941 */ /* 0x000fea0003800000 */
.L_x_121:
        /* <DEDUP_REMOVED lines=11> */
.L_x_124:
[----:B------:R-:W-:Y:S05]  /*3b80*/  BSYNC B1 ;  /* 0x0000000000017941 */ /* 0x000fea0003800000 */
.L_x_123:
[----:B------:R-:W-:Y:S01]  /*3b90*/  @!P4 IMAD R131, R131, R155, R22 ;  /* 0x0000009b8383c224 */ /* 0x000fe200078e0216 */
[----:B------:R-:W-:Y:S04]  /*3ba0*/  BSSY B1, `(.L_x_125) ;  /* 0x0000006000017945 */ /* 0x000fe80003800000 */
[----:B------:R0:W-:Y:S01]  /*3bb0*/  @!P4 STG.E.U8 desc[UR36][R8.64+0x51], R131 ;  /* 0x000051830800c986 */ /* 0x0001e2000c101124 */
[----:B------:R-:W-:Y:S05]  /*3bc0*/  @P3 BRA `(.L_x_126) ;  /* 0x00000000000c3947 */ /* 0x000fea0003800000 */
[----:B--2---:R-:W3:Y:S02]  /*3bd0*/  LDG.E.U8 R157, desc[UR36][R162.64+0x58] ;  /* 0x00005824a29d7981 */ /* 0x004ee4000c1e1100 */
[----:B---3--:R-:W-:-:S05]  /*3be0*/  PRMT R89, R157, 0x8880, RZ ;  /* 0x000088809d597816 */ /* 0x008fca00000000ff */
[----:B------:R-:W-:-:S07]  /*3bf0*/  IMAD R22, R89, R156, RZ ;  /* 0x0000009c59167224 */ /* 0x000fce00078e02ff */
.L_x_126:
[----:B------:R-:W-:Y:S05]  /*3c00*/  BSYNC B1 ;  /* 0x0000000000017941 */ /* 0x000fea0003800000 */
.L_x_125:
[----:B---3--:R-:W-:Y:S01]  /*3c10*/  @!P3 IMAD R89, R132, R155, R22 ;  /* 0x0000009b8459b224 */ /* 0x008fe200078e0216 */
[----:B------:R-:W-:Y:S04]  /*3c20*/  BSSY B1, `(.L_x_127) ;  /* 0x0000006000017945 */ /* 0x000fe80003800000 */
[----:B------:R3:W-:Y:S01]  /*3c30*/  @!P3 STG.E.U8 desc[UR36][R160.64+0x58], R89 ;  /* 0x00005859a000b986 */ /* 0x0007e2000c101124 */
[----:B------:R-:W-:Y:S05]  /*3c40*/  @P5 BRA `(.L_x_128) ;  /* 0x00000000000c5947 */ /* 0x000fea0003800000 */
[----:B--2---:R-:W3:Y:S02]  /*3c50*/  LDG.E.U8 R157, desc[UR36][R162.64+0x59] ;  /* 0x00005924a29d7981 */ /* 0x004ee4000c1e1100 */
[----:B---3--:R-:W-:-:S05]  /*3c60*/  PRMT R89, R157, 0x8880, RZ ;  /* 0x000088809d597816 */ /* 0x008fca00000000ff */
[----:B------:R-:W-:-:S07]  /*3c70*/  IMAD R22, R89, R156, RZ ;  /* 0x0000009c59167224 */ /* 0x000fce00078e02ff */
.L_x_128:
[----:B------:R-:W-:Y:S05]  /*3c80*/  BSYNC B1 ;  /* 0x0000000000017941 */ /* 0x000fea0003800000 */
.L_x_127:
[----:B------:R-:W-:Y:S01]  /*3c90*/  @!P5 IMAD R133, R133, R155, R22 ;  /* 0x0000009b8585d224 */ /* 0x000fe200078e0216 */
[----:B------:R-:W-:Y:S04]  /*3ca0*/  BSSY B1, `(.L_x_129) ;  /* 0x0000006000017945 */ /* 0x000fe80003800000 */
[----:B------:R0:W-:Y:S01]  /*3cb0*/  @!P5 STG.E.U8 desc[UR36][R160.64+0x59], R133 ;  /* 0x00005985a000d986 */ /* 0x0001e2000c101124 */
[----:B------:R-:W-:Y:S05]  /*3cc0*/  @P2 BRA `(.L_x_130) ;  /* 0x00000000000c2947 */ /* 0x000fea0003800000 */
[----:B--2---:R-:W3:Y:S02]  /*3cd0*/  LDG.E.U8 R157, desc[UR36][R166.64+0x58] ;  /* 0x00005824a69d7981 */ /* 0x004ee4000c1e1100 */
[----:B---3--:R-:W-:-:S05]  /*3ce0*/  PRMT R89, R157, 0x8880, RZ ;  /* 0x000088809d597816 */ /* 0x008fca00000000ff */
[----:B------:R-:W-:-:S07]  /*3cf0*/  IMAD R22, R89, R156, RZ ;  /* 0x0000009c59167224 */ /* 0x000fce00078e02ff */
.L_x_130:
[----:B------:R-:W-:Y:S05]  /*3d00*/  BSYNC B1 ;  /* 0x0000000000017941 */ /* 0x000fea0003800000 */
.L_x_129:
        /* <DEDUP_REMOVED lines=11> */
.L_x_132:
[----:B------:R-:W-:Y:S05]  /*3dc0*/  BSYNC B1 ;  /* 0x0000000000017941 */ /* 0x000fea0003800000 */
.L_x_131:
[----:B------:R-:W-:Y:S01]  /*3dd0*/  @!P4 IMAD R135, R135, R155, R22 ;  /* 0x0000009b8787c224 */ /* 0x000fe200078e0216 */
[----:B------:R-:W-:Y:S04]  /*3de0*/  BSSY B1, `(.L_x_133) ;  /* 0x0000006000017945 */ /* 0x000fe80003800000 */
[----:B------:R0:W-:Y:S01]  /*3df0*/  @!P4 STG.E.U8 desc[UR36][R8.64+0x59], R135 ;  /* 0x000059870800c986 */ /* 0x0001e2000c101124 */
[----:B------:R-:W-:Y:S05]  /*3e00*/  @P3 BRA `(.L_x_134) ;  /* 0x00000000000c3947 */ /* 0x000fea0003800000 */
[----:B--2---:R-:W3:Y:S02]  /*3e10*/  LDG.E.U8 R157, desc[UR36][R162.64+0x60] ;  /* 0x00006024a29d7981 */ /* 0x004ee4000c1e1100 */
[----:B---3--:R-:W-:-:S05]  /*3e20*/  PRMT R89, R157, 0x8880, RZ ;  /* 0x000088809d597816 */ /* 0x008fca00000000ff */
[----:B------:R-:W-:-:S07]  /*3e30*/  IMAD R22, R89, R156, RZ ;  /* 0x0000009c59167224 */ /* 0x000fce00078e02ff */
.L_x_134:
[----:B------:R-:W-:Y:S05]  /*3e40*/  BSYNC B1 ;  /* 0x0000000000017941 */ /* 0x000fea0003800000 */
.L_x_133:
[----:B---3--:R-:W-:Y:S01]  /*3e50*/  @!P3 IMAD R89, R136, R155, R22 ;  /* 0x0000009b8859b224 */ /* 0x008fe200078e0216 */
[----:B------:R-:W-:Y:S04]  /*3e60*/  BSSY B1, `(.L_x_135) ;  /* 0x0000006000017945 */ /* 0x000fe80003800000 */
[----:B------:R3:W-:Y:S01]  /*3e70*/  @!P3 STG.E.U8 desc[UR36][R160.64+0x60], R89 ;  /* 0x00006059a000b986 */ /* 0x0007e2000c101124 */
[----:B------:R-:W-:Y:S05]  /*3e80*/  @P5 BRA `(.L_x_136) ;  /* 0x00000000000c5947 */ /* 0x000fea0003800000 */
[----:B--2---:R-:W3:Y:S02]  /*3e90*/  LDG.E.U8 R157, desc[UR36][R162.64+0x61] ;  /* 0x00006124a29d7981 */ /* 0x004ee4000c1e1100 */
[----:B---3--:R-:W-:-:S05]  /*3ea0*/  PRMT R89, R157, 0x8880, RZ ;  /* 0x000088809d597816 */ /* 0x008fca00000000ff */
[----:B------:R-:W-:-:S07]  /*3eb0*/  IMAD R22, R89, R156, RZ ;  /* 0x0000009c59167224 */ /* 0x000fce00078e02ff */
.L_x_136:
[----:B------:R-:W-:Y:S05]  /*3ec0*/  BSYNC B1 ;  /* 0x0000000000017941 */ /* 0x000fea0003800000 */
.L_x_135:
[----:B------:R-:W-:Y:S01]  /*3ed0*/  @!P5 IMAD R137, R137, R155, R22 ;  /* 0x0000009b8989d224 */ /* 0x000fe200078e0216 */
[----:B------:R-:W-:Y:S04]  /*3ee0*/  BSSY B1, `(.L_x_137) ;  /* 0x0000006000017945 */ /* 0x000fe80003800000 */
[----:B------:R0:W-:Y:S01]  /*3ef0*/  @!P5 STG.E.U8 desc[UR36][R160.64+0x61], R137 ;  /* 0x00006189a000d986 */ /* 0x0001e2000c101124 */
[----:B------:R-:W-:Y:S05]  /*3f00*/  @P2 BRA `(.L_x_138) ;  /* 0x00000000000c2947 */ /* 0x000fea0003800000 */
[----:B--2---:R-:W3:Y:S02]  /*3f10*/  LDG.E.U8 R157, desc[UR36][R166.64+0x60] ;  /* 0x00006024a69d7981 */ /* 0x004ee4000c1e1100 */
[----:B---3--:R-:W-:-:S05]  /*3f20*/  PRMT R89, R157, 0x8880, RZ ;  /* 0x000088809d597816 */ /* 0x008fca00000000ff */
[----:B------:R-:W-:-:S07]  /*3f30*/  IMAD R22, R89, R156, RZ ;  /* 0x0000009c59167224 */ /* 0x000fce00078e02ff */
.L_x_138:
[----:B------:R-:W-:Y:S05]  /*3f40*/  BSYNC B1 ;  /* 0x0000000000017941 */ /* 0x000fea0003800000 */
.L_x_137:
        /* <DEDUP_REMOVED lines=11> */
.L_x_140:
[----:B------:R-:W-:Y:S05]  /*4000*/  BSYNC B1 ;  /* 0x0000000000017941 */ /* 0x000fea0003800000 */
.L_x_139:
[----:B------:R-:W-:Y:S01]  /*4010*/  @!P4 IMAD R139, R139, R155, R22 ;  /* 0x0000009b8b8bc224 */ /* 0x000fe200078e0216 */
[----:B------:R-:W-:Y:S04]  /*4020*/  BSSY B1, `(.L_x_141) ;  /* 0x0000006000017945 */ /* 0x000fe80003800000 */
[----:B------:R0:W-:Y:S01]  /*4030*/  @!P4 STG.E.U8 desc[UR36][R8.64+0x61], R139 ;  /* 0x0000618b0800c986 */ /* 0x0001e2000c101124 */
[----:B------:R-:W-:Y:S05]  /*4040*/  @P3 BRA `(.L_x_142) ;  /* 0x00000000000c3947 */ /* 0x000fea0003800000 */
[----:B--2---:R-:W3:Y:S02]  /*4050*/  LDG.E.U8 R157, desc[UR36][R162.64+0x68] ;  /* 0x00006824a29d7981 */ /* 0x004ee4000c1e1100 */
[----:B---3--:R-:W-:-:S05]  /*4060*/  PRMT R89, R157, 0x8880, RZ ;  /* 0x000088809d597816 */ /* 0x008fca00000000ff */
[----:B------:R-:W-:-:S07]  /*4070*/  IMAD R22, R89, R156, RZ ;  /* 0x0000009c59167224 */ /* 0x000fce00078e02ff */
.L_x_142:
[----:B------:R-:W-:Y:S05]  /*4080*/  BSYNC B1 ;  /* 0x0000000000017941 */ /* 0x000fea0003800000 */
.L_x_141:
[----:B---3--:R-:W-:Y:S01]  /*4090*/  @!P3 IMAD R89, R140, R155, R22 ;  /* 0x0000009b8c59b224 */ /* 0x008fe200078e0216 */
[----:B------:R-:W-:Y:S04]  /*40a0*/  BSSY B1, `(.L_x_143) ;  /* 0x0000006000017945 */ /* 0x000fe80003800000 */
[----:B------:R3:W-:Y:S01]  /*40b0*/  @!P3 STG.E.U8 desc[UR36][R160.64+0x68], R89 ;  /* 0x00006859a000b986 */ /* 0x0007e2000c101124 */
[----:B------:R-:W-:Y:S05]  /*40c0*/  @P5 BRA `(.L_x_144) ;  /* 0x00000000000c5947 */ /* 0x000fea0003800000 */
[----:B--2---:R-:W3:Y:S02]  /*40d0*/  LDG.E.U8 R157, desc[UR36][R162.64+0x69] ;  /* 0x00006924a29d7981 */ /* 0x004ee4000c1e1100 */
[----:B---3--:R-:W-:-:S05]  /*40e0*/  PRMT R89, R157, 0x8880, RZ ;  /* 0x000088809d597816 */ /* 0x008fca00000000ff */
[----:B------:R-:W-:-:S07]  /*40f0*/  IMAD R22, R89, R156, RZ ;  /* 0x0000009c59167224 */ /* 0x000fce00078e02ff */
.L_x_144:
[----:B------:R-:W-:Y:S05]  /*4100*/  BSYNC B1 ;  /* 0x0000000000017941 */ /* 0x000fea0003800000 */
.L_x_143:
[----:B------:R-:W-:Y:S01]  /*4110*/  @!P5 IMAD R141, R141, R155, R22 ;  /* 0x0000009b8d8dd224 */ /* 0x000fe200078e0216 */
[----:B------:R-:W-:Y:S04]  /*4120*/  BSSY B1, `(.L_x_145) ;  /* 0x0000006000017945 */ /* 0x000fe80003800000 */
[----:B------:R0:W-:Y:S01]  /*4130*/  @!P5 STG.E.U8 desc[UR36][R160.64+0x69], R141 ;  /* 0x0000698da000d986 */ /* 0x0001e2000c101124 */
[----:B------:R-:W-:Y:S05]  /*4140*/  @P2 BRA `(.L_x_146) ;  /* 0x00000000000c2947 */ /* 0x000fea0003800000 */
[----:B--2---:R-:W3:Y:S02]  /*4150*/  LDG.E.U8 R157, desc[UR36][R166.64+0x68] ;  /* 0x00006824a69d7981 */ /* 0x004ee4000c1e1100 */
[----:B---3--:R-:W-:-:S05]  /*4160*/  PRMT R89, R157, 0x8880, RZ ;  /* 0x000088809d597816 */ /* 0x008fca00000000ff */
[----:B------:R-:W-:-:S07]  /*4170*/  IMAD R22, R89, R156, RZ ;  /* 0x0000009c59167224 */ /* 0x000fce00078e02ff */
.L_x_146:
[----:B------:R-:W-:Y:S05]  /*4180*/  BSYNC B1 ;  /* 0x0000000000017941 */ /* 0x000fea0003800000 */
.L_x_145:
        /* <DEDUP_REMOVED lines=11> */
.L_x_148:
[----:B------:R-:W-:Y:S05]  /*4240*/  BSYNC B1 ;  /* 0x0000000000017941 */ /* 0x000fea0003800000 */
.L_x_147:
[----:B------:R-:W-:Y:S01]  /*4250*/  @!P4 IMAD R143, R143, R155, R22 ;  /* 0x0000009b8f8fc224 */ /* 0x000fe200078e0216 */
[----:B------:R-:W-:Y:S04]  /*4260*/  BSSY B1, `(.L_x_149) ;  /* 0x0000006000017945 */ /* 0x000fe80003800000 */
[----:B------:R0:W-:Y:S01]  /*4270*/  @!P4 STG.E.U8 desc[UR36][R8.64+0x69], R143 ;  /* 0x0000698f0800c986 */ /* 0x0001e2000c101124 */
[----:B------:R-:W-:Y:S05]  /*4280*/  @P3 BRA `(.L_x_150) ;  /* 0x00000000000c3947 */ /* 0x000fea0003800000 */
[----:B--2---:R-:W3:Y:S02]  /*4290*/  LDG.E.U8 R157, desc[UR36][R162.64+0x70] ;  /* 0x00007024a29d7981 */ /* 0x004ee4000c1e1100 */
[----:B---3--:R-:W-:-:S05]  /*42a0*/  PRMT R89, R157, 0x8880, RZ ;  /* 0x000088809d597816 */ /* 0x008fca00000000ff */
[----:B------:R-:W-:-:S07]  /*42b0*/  IMAD R22, R89, R156, RZ ;  /* 0x0000009c59167224 */ /* 0x000fce00078e02ff */
.L_x_150:
[----:B------:R-:W-:Y:S05]  /*42c0*/  BSYNC B1 ;  /* 0x0000000000017941 */ /* 0x000fea0003800000 */
.L_x_149:
[----:B---3--:R-:W-:Y:S01]  /*42d0*/  @!P3 IMAD R89, R144, R155, R22 ;  /* 0x0000009b9059b224 */ /* 0x008fe200078e0216 */
[----:B------:R-:W-:Y:S04]  /*42e0*/  BSSY B1, `(.L_x_151) ;  /* 0x0000006000017945 */ /* 0x000fe80003800000 */
[----:B------:R3:W-:Y:S01]  /*42f0*/  @!P3 STG.E.U8 desc[UR36][R160.64+0x70], R89 ;  /* 0x00007059a000b986 */ /* 0x0007e2000c101124 */
[----:B------:R-:W-:Y:S05]  /*4300*/  @P5 BRA `(.L_x_152) ;  /* 0x00000000000c5947 */ /* 0x000fea0003800000 */
[----:B--2---:R-:W3:Y:S02]  /*4310*/  LDG.E.U8 R157, desc[UR36][R162.64+0x71] ;  /* 0x00007124a29d7981 */ /* 0x004ee4000c1e1100 */
[----:B---3--:R-:W-:-:S05]  /*4320*/  PRMT R89, R157, 0x8880, RZ ;  /* 0x000088809d597816 */ /* 0x008fca00000000ff */
[----:B------:R-:W-:-:S07]  /*4330*/  IMAD R22, R89, R156, RZ ;  /* 0x0000009c59167224 */ /* 0x000fce00078e02ff */
.L_x_152:
[----:B------:R-:W-:Y:S05]  /*4340*/  BSYNC B1 ;  /* 0x0000000000017941 */ /* 0x000fea0003800000 */
.L_x_151:
[----:B------:R-:W-:Y:S01]  /*4350*/  @!P5 IMAD R145, R145, R155, R22 ;  /* 0x0000009b9191d224 */ /* 0x000fe200078e0216 */
[----:B------:R-:W-:Y:S04]  /*4360*/  BSSY B1, `(.L_x_153) ;  /* 0x0000006000017945 */ /* 0x000fe80003800000 */
[----:B------:R0:W-:Y:S01]  /*4370*/  @!P5 STG.E.U8 desc[UR36][R160.64+0x71], R145 ;  /* 0x00007191a000d986 */ /* 0x0001e2000c101124 */
[----:B------:R-:W-:Y:S05]  /*4380*/  @P2 BRA `(.L_x_154) ;  /* 0x00000000000c2947 */ /* 0x000fea0003800000 */
[----:B--2---:R-:W3:Y:S02]  /*4390*/  LDG.E.U8 R157, desc[UR36][R166.64+0x70] ;  /* 0x00007024a69d7981 */ /* 0x004ee4000c1e1100 */
[----:B---3--:R-:W-:-:S05]  /*43a0*/  PRMT R89, R157, 0x8880, RZ ;  /* 0x000088809d597816 */ /* 0x008fca00000000ff */
[----:B------:R-:W-:-:S07]  /*43b0*/  IMAD R22, R89, R156, RZ ;  /* 0x0000009c59167224 */ /* 0x000fce00078e02ff */
.L_x_154:
[----:B------:R-:W-:Y:S05]  /*43c0*/  BSYNC B1 ;  /* 0x0000000000017941 */ /* 0x000fea0003800000 */
.L_x_153:
[C---:B------:R-:W-:Y:S01]  /*43d0*/  ISETP.LT.OR P4, PT, R3.reuse, 0x72, !P1 ;  /* 0x000000720300780c */ /* 0x040fe20004f81670 */
[----:B---3--:R-:W-:Y:S01]  /*43e0*/  @!P2 IMAD R89, R146, R155, R22 ;  /* 0x0000009b9259a224 */ /* 0x008fe200078e0216 */
[----:B------:R-:W-:Y:S01]  /*43f0*/  BSSY B1, `(.L_x_155) ;  /* 0x000000b000017945 */ /* 0x000fe20003800000 */
[----:B------:R-:W-:Y:S02]  /*4400*/  ISETP.LT.OR P3, PT, R3, 0x79, !P0 ;  /* 0x000000790300780c */ /* 0x000fe40004761670 */
[----:B------:R-:W-:Y:S01]  /*4410*/  IADD3 R153, P5, R153, 0x80, RZ ;  /* 0x0000008099997810 */ /* 0x000fe20007fbe0ff */
[----:B------:R3:W-:Y:S01]  /*4420*/  @!P2 STG.E.U8 desc[UR36][R8.64+0x70], R89 ;  /* 0x000070590800a986 */ /* 0x0007e2000c101124 */
[C---:B------:R-:W-:Y:S02]  /*4430*/  ISETP.LT.OR P2, PT, R3.reuse, 0x79, !P1 ;  /* 0x000000790300780c */ /* 0x040fe40004f41670 */
[C---:B------:R-:W-:Y:S02]  /*4440*/  ISETP.LT.OR P0, PT, R3.reuse, 0x7a, !P0 ;  /* 0x0000007a0300780c */ /* 0x040fe40004701670 */
[----:B------:R-:W-:-:S02]  /*4450*/  ISETP.LT.OR P1, PT, R3, 0x7a, !P1 ;  /* 0x0000007a0300780c */ /* 0x000fc40004f21670 */
[----:B------:R-:W-:Y:S11]  /*4460*/  @P4 BRA `(.L_x_156) ;  /* 0x00000000000c4947 */ /* 0x000ff60003800000 */
[----:B--2---:R-:W3:Y:S02]  /*4470*/  LDG.E.U8 R157, desc[UR36][R166.64+0x71] ;  /* 0x00007124a69d7981 */ /* 0x004ee4000c1e1100 */
[----:B---3--:R-:W-:-:S05]  /*4480*/  PRMT R89, R157, 0x8880, RZ ;  /* 0x000088809d597816 */ /* 0x008fca00000000ff */
[----:B------:R-:W-:-:S07]  /*4490*/  IMAD R22, R89, R156, RZ ;  /* 0x0000009c59167224 */ /* 0x000fce00078e02ff */
.L_x_156:
[----:B------:R-:W-:Y:S05]  /*44a0*/  BSYNC B1 ;  /* 0x0000000000017941 */ /* 0x000fea0003800000 */
.L_x_155:
[----:B------:R-:W-:Y:S01]  /*44b0*/  @!P4 IMAD R147, R147, R155, R22 ;  /* 0x0000009b9393c224 */ /* 0x000fe200078e0216 */
[----:B------:R-:W-:Y:S04]  /*44c0*/  BSSY B1, `(.L_x_157) ;  /* 0x0000006000017945 */ /* 0x000fe80003800000 */
[----:B------:R0:W-:Y:S01]  /*44d0*/  @!P4 STG.E.U8 desc[UR36][R8.64+0x71], R147 ;  /* 0x000071930800c986 */ /* 0x0001e2000c101124 */
[----:B------:R-:W-:Y:S05]  /*44e0*/  @P3 BRA `(.L_x_158) ;  /* 0x00000000000c3947 */ /* 0x000fea0003800000 */
[----:B--2---:R-:W3:Y:S02]  /*44f0*/  LDG.E.U8 R157, desc[UR36][R162.64+0x78] ;  /* 0x00007824a29d7981 */ /* 0x004ee4000c1e1100 */
[----:B---3--:R-:W-:-:S05]  /*4500*/  PRMT R89, R157, 0x8880, RZ ;  /* 0x000088809d597816 */ /* 0x008fca00000000ff */
[----:B------:R-:W-:-:S07]  /*4510*/  IMAD R22, R89, R156, RZ ;  /* 0x0000009c59167224 */ /* 0x000fce00078e02ff */
.L_x_158:
[----:B------:R-:W-:Y:S05]  /*4520*/  BSYNC B1 ;  /* 0x0000000000017941 */ /* 0x000fea0003800000 */
.L_x_157:
[----:B---3--:R-:W-:Y:S01]  /*4530*/  @!P3 IMAD R89, R148, R155, R22 ;  /* 0x0000009b9459b224 */ /* 0x008fe200078e0216 */
[----:B------:R-:W-:Y:S01]  /*4540*/  BSSY B1, `(.L_x_159) ;  /* 0x0000007000017945 */ /* 0x000fe20003800000 */
[----:B----4-:R-:W-:-:S03]  /*4550*/  IMAD.X R91, RZ, RZ, R5, P5 ;  /* 0x000000ffff5b7224 */ /* 0x010fc600028e0605 */
[----:B------:R3:W-:Y:S01]  /*4560*/  @!P3 STG.E.U8 desc[UR36][R160.64+0x78], R89 ;  /* 0x00007859a000b986 */ /* 0x0007e2000c101124 */
[----:B------:R-:W-:Y:S05]  /*4570*/  @P0 BRA `(.L_x_160) ;  /* 0x00000000000c0947 */ /* 0x000fea0003800000 */
[----:B--2---:R-:W2:Y:S02]  /*4580*/  LDG.E.U8 R157, desc[UR36][R162.64+0x79] ;  /* 0x00007924a29d7981 */ /* 0x004ea4000c1e1100 */
[----:B--2---:R-:W-:-:S05]  /*4590*/  PRMT R5, R157, 0x8880, RZ ;  /* 0x000088809d057816 */ /* 0x004fca00000000ff */
[----:B------:R-:W-:-:S07]  /*45a0*/  IMAD R22, R5, R156, RZ ;  /* 0x0000009c05167224 */ /* 0x000fce00078e02ff */
.L_x_160:
[----:B------:R-:W-:Y:S05]  /*45b0*/  BSYNC B1 ;  /* 0x0000000000017941 */ /* 0x000fea0003800000 */
.L_x_159:
[----:B------:R-:W-:Y:S01]  /*45c0*/  @!P0 IMAD R149, R149, R155, R22 ;  /* 0x0000009b95958224 */ /* 0x000fe200078e0216 */
[----:B------:R-:W-:Y:S01]  /*45d0*/  BSSY B1, `(.L_x_161) ;  /* 0x0000007000017945 */ /* 0x000fe20003800000 */
[----:B------:R-:W-:-:S03]  /*45e0*/  IMAD R4, R91, R158, RZ ;  /* 0x0000009e5b047224 */ /* 0x000fc600078e02ff */
[----:B------:R4:W-:Y:S01]  /*45f0*/  @!P0 STG.E.U8 desc[UR36][R160.64+0x79], R149 ;  /* 0x00007995a0008986 */ /* 0x0009e2000c101124 */
[----:B------:R-:W-:Y:S05]  /*4600*/  @P2 BRA `(.L_x_162) ;  /* 0x00000000000c2947 */ /* 0x000fea0003800000 */
[----:B--2---:R-:W2:Y:S02]  /*4610*/  LDG.E.U8 R157, desc[UR36][R166.64+0x78] ;  /* 0x00007824a69d7981 */ /* 0x004ea4000c1e1100 */
[----:B--2---:R-:W-:-:S05]  /*4620*/  PRMT R5, R157, 0x8880, RZ ;  /* 0x000088809d057816 */ /* 0x004fca00000000ff */
[----:B------:R-:W-:-:S07]  /*4630*/  IMAD R22, R5, R156, RZ ;  /* 0x0000009c05167224 */ /* 0x000fce00078e02ff */
.L_x_162:
[----:B------:R-:W-:Y:S05]  /*4640*/  BSYNC B1 ;  /* 0x0000000000017941 */ /* 0x000fea0003800000 */
.L_x_161:
[----:B------:R-:W-:Y:S01]  /*4650*/  @!P2 IMAD R5, R150, R155, R22 ;  /* 0x0000009b9605a224 */ /* 0x000fe200078e0216 */
[----:B------:R-:W-:Y:S01]  /*4660*/  BSSY B1, `(.L_x_163) ;  /* 0x0000009000017945 */ /* 0x000fe20003800000 */
[C---:B---3--:R-:W-:Y:S02]  /*4670*/  IMAD R89, R153.reuse, R159, R4 ;  /* 0x0000009f99597224 */ /* 0x048fe400078e0204 */
[CC--:B------:R-:W-:Y:S01]  /*4680*/  IMAD.WIDE.U32 R164, R153.reuse, R158.reuse, R164 ;  /* 0x0000009e99a47225 */ /* 0x0c0fe200078e00a4 */
[----:B------:R3:W-:Y:S03]  /*4690*/  @!P2 STG.E.U8 desc[UR36][R8.64+0x78], R5 ;  /* 0x000078050800a986 */ /* 0x0007e6000c101124 */
[----:B------:R-:W-:Y:S01]  /*46a0*/  IMAD.WIDE.U32 R158, R153, R158, R20 ;  /* 0x0000009e999e7225 */ /* 0x000fe200078e0014 */
[----:B------:R-:W-:Y:S06]  /*46b0*/  @P1 BRA `(.L_x_164) ;  /* 0x00000000000c1947 */ /* 0x000fec0003800000 */
[----:B--2---:R-:W3:Y:S02]  /*46c0*/  LDG.E.U8 R157, desc[UR36][R166.64+0x79] ;  /* 0x00007924a69d7981 */ /* 0x004ee4000c1e1100 */
[----:B---3--:R-:W-:-:S05]  /*46d0*/  PRMT R5, R157, 0x8880, RZ ;  /* 0x000088809d057816 */ /* 0x008fca00000000ff */
[----:B------:R-:W-:-:S07]  /*46e0*/  IMAD R22, R5, R156, RZ ;  /* 0x0000009c05167224 */ /* 0x000fce00078e02ff */
.L_x_164:
[----:B------:R-:W-:Y:S05]  /*46f0*/  BSYNC B1 ;  /* 0x0000000000017941 */ /* 0x000fea0003800000 */
.L_x_163:
[----:B------:R-:W-:Y:S01]  /*4700*/  @!P1 IMAD R151, R151, R155, R22 ;  /* 0x0000009b97979224 */ /* 0x000fe200078e0216 */
[----:B------:R-:W-:Y:S01]  /*4710*/  ISETP.GE.AND P2, PT, R0, 0x81, PT ;  /* 0x000000810000780c */ /* 0x000fe20003f46270 */
[----:B------:R-:W-:Y:S01]  /*4720*/  BSSY B1, `(.L_x_165) ;  /* 0x000000c000017945 */ /* 0x000fe20003800000 */
[----:B------:R-:W-:Y:S02]  /*4730*/  IADD3 R4, P5, R158, R12, RZ ;  /* 0x0000000c9e047210 */ /* 0x000fe40007fbe0ff */
[----:B------:R0:W-:Y:S01]  /*4740*/  @!P1 STG.E.U8 desc[UR36][R8.64+0x79], R151 ;  /* 0x0000799708009986 */ /* 0x0001e2000c101124 */
[----:B------:R-:W-:Y:S02]  /*4750*/  ISETP.LT.OR P1, PT, R3, 0x1, !P2 ;  /* 0x000000010300780c */ /* 0x000fe40005721670 */
[----:B---3--:R-:W-:Y:S02]  /*4760*/  IADD3.X R5, R13, R159, R89, P5, !PT ;  /* 0x0000009f0d057210 */ /* 0x008fe40002ffe459 */
[----:B------:R-:W-:-:S02]  /*4770*/  ISETP.GE.AND P0, PT, R0, 0x89, PT ;  /* 0x000000890000780c */ /* 0x000fc40003f06270 */
[----:B------:R-:W-:Y:S02]  /*4780*/  IADD3 R12, P4, P3, R14, R12, R164 ;  /* 0x0000000c0e0c7210 */ /* 0x000fe40007b9e0a4 */
[----:B------:R-:W-:-:S05]  /*4790*/  ISETP.LT.OR P5, PT, R3, 0x2, !P2 ;  /* 0x000000020300780c */ /* 0x000fca00057a1670 */
[----:B0-----:R-:W-:Y:S08]  /*47a0*/  @P1 BRA `(.L_x_166) ;  /* 0x00000000000c1947 */ /* 0x001ff00003800000 */
[----:B--2---:R-:W2:Y:S02]  /*47b0*/  LDG.E.U8 R157, desc[UR36][R4.64] ;  /* 0x00000024049d7981 */ /* 0x004ea4000c1e1100 */
[----:B--2---:R-:W-:-:S05]  /*47c0*/  PRMT R9, R157, 0x8880, RZ ;  /* 0x000088809d097816 */ /* 0x004fca00000000ff */
[----:B------:R-:W-:-:S07]  /*47d0*/  IMAD R22, R9, R156, RZ ;  /* 0x0000009c09167224 */ /* 0x000fce00078e02ff */
.L_x_166:
[----:B------:R-:W-:Y:S05]  /*47e0*/  BSYNC B1 ;  /* 0x0000000000017941 */ /* 0x000fea0003800000 */
.L_x_165:
[----:B------:R-:W-:Y:S01]  /*47f0*/  @!P1 IMAD R9, R24, R155, R22 ;  /* 0x0000009b18099224 */ /* 0x000fe200078e0216 */
[----:B------:R-:W-:Y:S01]  /*4800*/  BSSY B1, `(.L_x_167) ;  /* 0x0000007000017945 */ /* 0x000fe20003800000 */
[----:B------:R-:W-:-:S03]  /*4810*/  IMAD.IADD R164, R89, 0x1, R165 ;  /* 0x0000000159a47824 */ /* 0x000fc600078e02a5 */
[----:B------:R0:W-:Y:S01]  /*4820*/  @!P1 STG.E.U8 desc[UR36][R6.64], R9 ;  /* 0x0000000906009986 */ /* 0x0001e2000c101124 */
[----:B------:R-:W-:Y:S05]  /*4830*/  @P5 BRA `(.L_x_168) ;  /* 0x00000000000c5947 */ /* 0x000fea0003800000 */
[----:B--2---:R-:W0:Y:S02]  /*4840*/  LDG.E.U8 R157, desc[UR36][R4.64+0x1] ;  /* 0x00000124049d7981 */ /* 0x004e24000c1e1100 */
[----:B0-----:R-:W-:-:S05]  /*4850*/  PRMT R9, R157, 0x8880, RZ ;  /* 0x000088809d097816 */ /* 0x001fca00000000ff */
[----:B------:R-:W-:-:S07]  /*4860*/  IMAD R22, R9, R156, RZ ;  /* 0x0000009c09167224 */ /* 0x000fce00078e02ff */
.L_x_168:
[----:B------:R-:W-:Y:S05]  /*4870*/  BSYNC B1 ;  /* 0x0000000000017941 */ /* 0x000fea0003800000 */
.L_x_167:
[----:B------:R-:W-:Y:S01]  /*4880*/  ISETP.LT.OR P1, PT, R3, 0x1, !P0 ;  /* 0x000000010300780c */ /* 0x000fe20004721670 */
[----:B------:R-:W-:Y:S01]  /*4890*/  @!P5 IMAD R25, R25, R155, R22 ;  /* 0x0000009b1919d224 */ /* 0x000fe200078e0216 */
[----:B------:R-:W-:Y:S01]  /*48a0*/  BSSY B1, `(.L_x_169) ;  /* 0x000000a000017945 */ /* 0x000fe20003800000 */
[----:B------:R-:W-:Y:S02]  /*48b0*/  IADD3.X R13, R21, R13, R164, P4, P3 ;  /* 0x0000000d150d7210 */ /* 0x000fe400027e64a4 */
[C---:B------:R-:W-:Y:S01]  /*48c0*/  ISETP.LT.OR P4, PT, R3.reuse, 0x2, !P0 ;  /* 0x000000020300780c */ /* 0x040fe20004781670 */
[----:B------:R3:W-:Y:S01]  /*48d0*/  @!P5 STG.E.U8 desc[UR36][R6.64+0x1], R25 ;  /* 0x000001190600d986 */ /* 0x0007e2000c101124 */
[C---:B------:R-:W-:Y:S02]  /*48e0*/  ISETP.LT.OR P5, PT, R3.reuse, 0x9, !P2 ;  /* 0x000000090300780c */ /* 0x040fe400057a1670 */
[----:B------:R-:W-:-:S04]  /*48f0*/  ISETP.LT.OR P3, PT, R3, 0xa, !P2 ;  /* 0x0000000a0300780c */ /* 0x000fc80005761670 */
[----:B------:R-:W-:Y:S09]  /*4900*/  @P1 BRA `(.L_x_170) ;  /* 0x00000000000c1947 */ /* 0x000ff20003800000 */
[----:B--2---:R-:W0:Y:S02]  /*4910*/  LDG.E.U8 R157, desc[UR36][R12.64] ;  /* 0x000000240c9d7981 */ /* 0x004e24000c1e1100 */
[----:B0-----:R-:W-:-:S05]  /*4920*/  PRMT R9, R157, 0x8880, RZ ;  /* 0x000088809d097816 */ /* 0x001fca00000000ff */
[----:B------:R-:W-:-:S07]  /*4930*/  IMAD R22, R9, R156, RZ ;  /* 0x0000009c09167224 */ /* 0x000fce00078e02ff */
.L_x_170:
[----:B------:R-:W-:Y:S05]  /*4940*/  BSYNC B1 ;  /* 0x0000000000017941 */ /* 0x000fea0003800000 */
.L_x_169:
[----:B0-----:R-:W-:Y:S01]  /*4950*/  @!P1 IMAD R9, R26, R155, R22 ;  /* 0x0000009b1a099224 */ /* 0x001fe200078e0216 */
[----:B------:R-:W-:Y:S04]  /*4960*/  BSSY B1, `(.L_x_171) ;  /* 0x0000006000017945 */ /* 0x000fe80003800000 */
[----:B------:R0:W-:Y:S01]  /*4970*/  @!P1 STG.E.U8 desc[UR36][R10.64], R9 ;  /* 0x000000090a009986 */ /* 0x0001e2000c101124 */
[----:B------:R-:W-:Y:S05]  /*4980*/  @P4 BRA `(.L_x_172) ;  /* 0x00000000000c4947 */ /* 0x000fea0003800000 */
[----:B--2---:R-:W0:Y:S02]  /*4990*/  LDG.E.U8 R157, desc[UR36][R12.64+0x1] ;  /* 0x000001240c9d7981 */ /* 0x004e24000c1e1100 */
[----:B0-----:R-:W-:-:S05]  /*49a0*/  PRMT R9, R157, 0x8880, RZ ;  /* 0x000088809d097816 */ /* 0x001fca00000000ff */
[----:B------:R-:W-:-:S07]  /*49b0*/  IMAD R22, R9, R156, RZ ;  /* 0x0000009c09167224 */ /* 0x000fce00078e02ff */
.L_x_172:
[----:B------:R-:W-:Y:S05]  /*49c0*/  BSYNC B1 ;  /* 0x0000000000017941 */ /* 0x000fea0003800000 */
.L_x_171:
[----:B------:R-:W-:Y:S01]  /*49d0*/  @!P4 IMAD R27, R27, R155, R22 ;  /* 0x0000009b1b1bc224 */ /* 0x000fe200078e0216 */
[----:B------:R-:W-:Y:S04]  /*49e0*/  BSSY B1, `(.L_x_173) ;  /* 0x0000006000017945 */ /* 0x000fe80003800000 */
[----:B------:R0:W-:Y:S01]  /*49f0*/  @!P4 STG.E.U8 desc[UR36][R10.64+0x1], R27 ;  /* 0x0000011b0a00c986 */ /* 0x0001e2000c101124 */
[----:B------:R-:W-:Y:S05]  /*4a00*/  @P5 BRA `(.L_x_174) ;  /* 0x00000000000c5947 */ /* 0x000fea0003800000 */
[----:B--2---:R-:W0:Y:S02]  /*4a10*/  LDG.E.U8 R157, desc[UR36][R4.64+0x8] ;  /* 0x00000824049d7981 */ /* 0x004e24000c1e1100 */
[----:B0-----:R-:W-:-:S05]  /*4a20*/  PRMT R9, R157, 0x8880, RZ ;  /* 0x000088809d097816 */ /* 0x001fca00000000ff */
[----:B------:R-:W-:-:S07]  /*4a30*/  IMAD R22, R9, R156, RZ ;  /* 0x0000009c09167224 */ /* 0x000fce00078e02ff */
.L_x_174:
[----:B------:R-:W-:Y:S05]  /*4a40*/  BSYNC B1 ;  /* 0x0000000000017941 */ /* 0x000fea0003800000 */
.L_x_173:
[----:B0-----:R-:W-:Y:S01]  /*4a50*/  @!P5 IMAD R9, R28, R155, R22 ;  /* 0x0000009b1c09d224 */ /* 0x001fe200078e0216 */
[----:B------:R-:W-:Y:S04]  /*4a60*/  BSSY B1, `(.L_x_175) ;  /* 0x0000006000017945 */ /* 0x000fe80003800000 */
[----:B------:R0:W-:Y:S01]  /*4a70*/  @!P5 STG.E.U8 desc[UR36][R6.64+0x8], R9 ;  /* 0x000008090600d986 */ /* 0x0001e2000c101124 */
[----:B------:R-:W-:Y:S05]  /*4a80*/  @P3 BRA `(.L_x_176) ;  /* 0x00000000000c3947 */ /* 0x000fea0003800000 */
[----:B--2---:R-:W0:Y:S02]  /*4a90*/  LDG.E.U8 R157, desc[UR36][R4.64+0x9] ;  /* 0x00000924049d7981 */ /* 0x004e24000c1e1100 */
[----:B0-----:R-:W-:-:S05]  /*4aa0*/  PRMT R9, R157, 0x8880, RZ ;  /* 0x000088809d097816 */ /* 0x001fca00000000ff */
[----:B------:R-:W-:-:S07]  /*4ab0*/  IMAD R22, R9, R156, RZ ;  /* 0x0000009c09167224 */ /* 0x000fce00078e02ff */
.L_x_176:
[----:B------:R-:W-:Y:S05]  /*4ac0*/  BSYNC B1 ;  /* 0x0000000000017941 */ /* 0x000fea0003800000 */
.L_x_175:
[----:B------:R-:W-:Y:S01]  /*4ad0*/  ISETP.LT.OR P5, PT, R3, 0x9, !P0 ;  /* 0x000000090300780c */ /* 0x000fe200047a1670 */
[----:B------:R-:W-:Y:S01]  /*4ae0*/  @!P3 IMAD R29, R29, R155, R22 ;  /* 0x0000009b1d1db224 */ /* 0x000fe200078e0216 */
[----:B------:R-:W-:Y:S01]  /*4af0*/  BSSY B1, `(.L_x_177) ;  /* 0x0000009000017945 */ /* 0x000fe20003800000 */
[C---:B------:R-:W-:Y:S02]  /*4b00*/  ISETP.LT.OR P4, PT, R3.reuse, 0xa, !P0 ;  /* 0x0000000a0300780c */ /* 0x040fe40004781670 */
[C---:B------:R-:W-:Y:S01]  /*4b10*/  ISETP.LT.OR P1, PT, R3.reuse, 0x12, !P2 ;  /* 0x000000120300780c */ /* 0x040fe20005721670 */
[----:B------:R0:W-:Y:S01]  /*4b20*/  @!P3 STG.E.U8 desc[UR36][R6.64+0x9], R29 ;  /* 0x0000091d0600b986 */ /* 0x0001e2000c101124 */
[----:B------:R-:W-:-:S06]  /*4b30*/  ISETP.LT.OR P3, PT, R3, 0x11, !P2 ;  /* 0x000000110300780c */ /* 0x000fcc0005761670 */
[----:B------:R-:W-:Y:S07]  /*4b40*/  @P5 BRA `(.L_x_178) ;  /* 0x00000000000c5947 */ /* 0x000fee0003800000 */
[----:B--2---:R-:W0:Y:S02]  /*4b50*/  LDG.E.U8 R157, desc[UR36][R12.64+0x8] ;  /* 0x000008240c9d7981 */ /* 0x004e24000c1e1100 */
[----:B0-----:R-:W-:-:S05]  /*4b60*/  PRMT R9, R157, 0x8880, RZ ;  /* 0x000088809d097816 */ /* 0x001fca00000000ff */
[----:B------:R-:W-:-:S07]  /*4b70*/  IMAD R22, R9, R156, RZ ;  /* 0x0000009c09167224 */ /* 0x000fce00078e02ff */
.L_x_178:
[----:B------:R-:W-:Y:S05]  /*4b80*/  BSYNC B1 ;  /* 0x0000000000017941 */ /* 0x000fea0003800000 */
.L_x_177:
[----:B0-----:R-:W-:Y:S01]  /*4b90*/  @!P5 IMAD R9, R30, R155, R22 ;  /* 0x0000009b1e09d224 */ /* 0x001fe200078e0216 */
[----:B------:R-:W-:Y:S04]  /*4ba0*/  BSSY B1, `(.L_x_179) ;  /* 0x0000006000017945 */ /* 0x000fe80003800000 */
[----:B------:R0:W-:Y:S01]  /*4bb0*/  @!P5 STG.E.U8 desc[UR36][R10.64+0x8], R9 ;  /* 0x000008090a00d986 */ /* 0x0001e2000c101124 */
[----:B------:R-:W-:Y:S05]  /*4bc0*/  @P4 BRA `(.L_x_180) ;  /* 0x00000000000c4947 */ /* 0x000fea0003800000 */
[----:B--2---:R-:W0:Y:S02]  /*4bd0*/  LDG.E.U8 R157, desc[UR36][R12.64+0x9] ;  /* 0x000009240c9d7981 */ /* 0x004e24000c1e1100 */
[----:B0-----:R-:W-:-:S05]  /*4be0*/  PRMT R9, R157, 0x8880, RZ ;  /* 0x000088809d097816 */ /* 0x001fca00000000ff */
[----:B------:R-:W-:-:S07]  /*4bf0*/  IMAD R22, R9, R156, RZ ;  /* 0x0000009c09167224 */ /* 0x000fce00078e02ff */
.L_x_180:
[----:B------:R-:W-:Y:S05]  /*4c00*/  BSYNC B1 ;  /* 0x0000000000017941 */ /* 0x000fea0003800000 */
.L_x_179:
[----:B------:R-:W-:Y:S01]  /*4c10*/  @!P4 IMAD R31, R31, R155, R22 ;  /* 0x0000009b1f1fc224 */ /* 0x000fe200078e0216 */
[----:B------:R-:W-:Y:S04]  /*4c20*/  BSSY B1, `(.L_x_181) ;  /* 0x0000006000017945 */ /* 0x000fe80003800000 */
[----:B------:R0:W-:Y:S01]  /*4c30*/  @!P4 STG.E.U8 desc[UR36][R10.64+0x9], R31 ;  /* 0x0000091f0a00c986 */ /* 0x0001e2000c101124 */
[----:B------:R-:W-:Y:S05]  /*4c40*/  @P3 BRA `(.L_x_182) ;  /* 0x00000000000c3947 */ /* 0x000fea0003800000 */
[----:B--2---:R-:W0:Y:S02]  /*4c50*/  LDG.E.U8 R157, desc[UR36][R4.64+0x10] ;  /* 0x00001024049d7981 */ /* 0x004e24000c1e1100 */
[----:B0-----:R-:W-:-:S05]  /*4c60*/  PRMT R9, R157, 0x8880, RZ ;  /* 0x000088809d097816 */ /* 0x001fca00000000ff */
[----:B------:R-:W-:-:S07]  /*4c70*/  IMAD R22, R9, R156, RZ ;  /* 0x0000009c09167224 */ /* 0x000fce00078e02ff */
.L_x_182:
[----:B------:R-:W-:Y:S05]  /*4c80*/  BSYNC B1 ;  /* 0x0000000000017941 */ /* 0x000fea0003800000 */
.L_x_181:
[----:B0-----:R-:W-:Y:S01]  /*4c90*/  @!P3 IMAD R9, R32, R155, R22 ;  /* 0x0000009b2009b224 */ /* 0x001fe200078e0216 */
[----:B------:R-:W-:Y:S04]  /*4ca0*/  BSSY B1, `(.L_x_183) ;  /* 0x0000006000017945 */ /* 0x000fe80003800000 */
[----:B------:R0:W-:Y:S01]  /*4cb0*/  @!P3 STG.E.U8 desc[UR36][R6.64+0x10], R9 ;  /* 0x000010090600b986 */ /* 0x0001e2000c101124 */
[----:B------:R-:W-:Y:S05]  /*4cc0*/  @P1 BRA `(.L_x_184) ;  /* 0x00000000000c1947 */ /* 0x000fea0003800000 */
[----:B--2---:R-:W0:Y:S02]  /*4cd0*/  LDG.E.U8 R157, desc[UR36][R4.64+0x11] ;  /* 0x00001124049d7981 */ /* 0x004e24000c1e1100 */
[----:B0-----:R-:W-:-:S05]  /*4ce0*/  PRMT R9, R157, 0x8880, RZ ;  /* 0x000088809d097816 */ /* 0x001fca00000000ff */
[----:B------:R-:W-:-:S07]  /*4cf0*/  IMAD R22, R9, R156, RZ ;  /* 0x0000009c09167224 */ /* 0x000fce00078e02ff */
.L_x_184:
[----:B------:R-:W-:Y:S05]  /*4d00*/  BSYNC B1 ;  /* 0x0000000000017941 */ /* 0x000fea0003800000 */
.L_x_183:
        /* <DEDUP_REMOVED lines=11> */
.L_x_186:
[----:B------:R-:W-:Y:S05]  /*4dc0*/  BSYNC B1 ;  /* 0x0000000000017941 */ /* 0x000fea0003800000 */
.L_x_185:
[----:B0-----:R-:W-:Y:S01]  /*4dd0*/  @!P4 IMAD R9, R34, R155, R22 ;  /* 0x0000009b2209c224 */ /* 0x001fe200078e0216 */
[----:B------:R-:W-:Y:S04]  /*4de0*/  BSSY B1, `(.L_x_187) ;  /* 0x0000006000017945 */ /* 0x000fe80003800000 */
[----:B------:R0:W-:Y:S01]  /*4df0*/  @!P4 STG.E.U8 desc[UR36][R10.64+0x10], R9 ;  /* 0x000010090a00c986 */ /* 0x0001e2000c101124 */
[----:B------:R-:W-:Y:S05]  /*4e00*/  @P3 BRA `(.L_x_188) ;  /* 0x00000000000c3947 */ /* 0x000fea0003800000 */
[----:B--2---:R-:W0:Y:S02]  /*4e10*/  LDG.E.U8 R157, desc[UR36][R12.64+0x11] ;  /* 0x000011240c9d7981 */ /* 0x004e24000c1e1100 */
[----:B0-----:R-:W-:-:S05]  /*4e20*/  PRMT R9, R157, 0x8880, RZ ;  /* 0x000088809d097816 */ /* 0x001fca00000000ff */
[----:B------:R-:W-:-:S07]  /*4e30*/  IMAD R22, R9, R156, RZ ;  /* 0x0000009c09167224 */ /* 0x000fce00078e02ff */
.L_x_188:
[----:B------:R-:W-:Y:S05]  /*4e40*/  BSYNC B1 ;  /* 0x0000000000017941 */ /* 0x000fea0003800000 */
.L_x_187:
[----:B------:R-:W-:Y:S01]  /*4e50*/  @!P3 IMAD R35, R35, R155, R22 ;  /* 0x0000009b2323b224 */ /* 0x000fe200078e0216 */
[----:B------:R-:W-:Y:S04]  /*4e60*/  BSSY B1, `(.L_x_189) ;  /* 0x0000006000017945 */ /* 0x000fe80003800000 */
[----:B------:R0:W-:Y:S01]  /*4e70*/  @!P3 STG.E.U8 desc[UR36][R10.64+0x11], R35 ;  /* 0x000011230a00b986 */ /* 0x0001e2000c101124 */
[----:B------:R-:W-:Y:S05]  /*4e80*/  @P5 BRA `(.L_x_190) ;  /* 0x00000000000c5947 */ /* 0x000fea0003800000 */
[----:B--2---:R-:W0:Y:S02]  /*4e90*/  LDG.E.U8 R157, desc[UR36][R4.64+0x18] ;  /* 0x00001824049d7981 */ /* 0x004e24000c1e1100 */
[----:B0-----:R-:W-:-:S05]  /*4ea0*/  PRMT R9, R157, 0x8880, RZ ;  /* 0x000088809d097816 */ /* 0x001fca00000000ff */
[----:B------:R-:W-:-:S07]  /*4eb0*/  IMAD R22, R9, R156, RZ ;  /* 0x0000009c09167224 */ /* 0x000fce00078e02ff */
.L_x_190:
[----:B------:R-:W-:Y:S05]  /*4ec0*/  BSYNC B1 ;  /* 0x0000000000017941 */ /* 0x000fea0003800000 */
.L_x_189:
[----:B0-----:R-:W-:Y:S01]  /*4ed0*/  @!P5 IMAD R9, R36, R155, R22 ;  /* 0x0000009b2409d224 */ /* 0x001fe200078e0216 */
[----:B------:R-:W-:Y:S04]  /*4ee0*/  BSSY B1, `(.L_x_191) ;  /* 0x0000006000017945 */ /* 0x000fe80003800000 */
[----:B------:R0:W-:Y:S01]  /*4ef0*/  @!P5 STG.E.U8 desc[UR36][R6.64+0x18], R9 ;  /* 0x000018090600d986 */ /* 0x0001e2000c101124 */
[----:B------:R-:W-:Y:S05]  /*4f00*/  @P1 BRA `(.L_x_192) ;  /* 0x00000000000c1947 */ /* 0x000fea0003800000 */
[----:B--2---:R-:W0:Y:S02]  /*4f10*/  LDG.E.U8 R157, desc[UR36][R4.64+0x19] ;  /* 0x00001924049d7981 */ /* 0x004e24000c1e1100 */
[----:B0-----:R-:W-:-:S05]  /*4f20*/  PRMT R9, R157, 0x8880, RZ ;  /* 0x000088809d097816 */ /* 0x001fca00000000ff */
[----:B------:R-:W-:-:S07]  /*4f30*/  IMAD R22, R9, R156, RZ ;  /* 0x0000009c09167224 */ /* 0x000fce00078e02ff */
.L_x_192:
[----:B------:R-:W-:Y:S05]  /*4f40*/  BSYNC B1 ;  /* 0x0000000000017941 */ /* 0x000fea0003800000 */
.L_x_191:
        /* <DEDUP_REMOVED lines=11> */
.L_x_194:
[----:B------:R-:W-:Y:S05]  /*5000*/  BSYNC B1 ;  /* 0x0000000000017941 */ /* 0x000fea0003800000 */
.L_x_193:
[----:B0-----:R-:W-:Y:S01]  /*5010*/  @!P4 IMAD R9, R38, R155, R22 ;  /* 0x0000009b2609c224 */ /* 0x001fe200078e0216 */
[----:B------:R-:W-:Y:S04]  /*5020*/  BSSY B1, `(.L_x_195) ;  /* 0x0000006000017945 */ /* 0x000fe80003800000 */
[----:B------:R0:W-:Y:S01]  /*5030*/  @!P4 STG.E.U8 desc[UR36][R10.64+0x18], R9 ;  /* 0x000018090a00c986 */ /* 0x0001e2000c101124 */
[----:B------:R-:W-:Y:S05]  /*5040*/  @P3 BRA `(.L_x_196) ;  /* 0x00000000000c3947 */ /* 0x000fea0003800000 */
[----:B--2---:R-:W0:Y:S02]  /*5050*/  LDG.E.U8 R157, desc[UR36][R12.64+0x19] ;  /* 0x000019240c9d7981 */ /* 0x004e24000c1e1100 */
[----:B0-----:R-:W-:-:S05]  /*5060*/  PRMT R9, R157, 0x8880, RZ ;  /* 0x000088809d097816 */ /* 0x001fca00000000ff */
[----:B------:R-:W-:-:S07]  /*5070*/  IMAD R22, R9, R156, RZ ;  /* 0x0000009c09167224 */ /* 0x000fce00078e02ff */
.L_x_196:
[----:B------:R-:W-:Y:S05]  /*5080*/  BSYNC B1 ;  /* 0x0000000000017941 */ /* 0x000fea0003800000 */
.L_x_195:
[----:B------:R-:W-:Y:S01]  /*5090*/  @!P3 IMAD R39, R39, R155, R22 ;  /* 0x0000009b2727b224 */ /* 0x000fe200078e0216 */
[----:B------:R-:W-:Y:S04]  /*50a0*/  BSSY B1, `(.L_x_197) ;  /* 0x0000006000017945 */ /* 0x000fe80003800000 */
[----:B------:R0:W-:Y:S01]  /*50b0*/  @!P3 STG.E.U8 desc[UR36][R10.64+0x19], R39 ;  /* 0x000019270a00b986 */ /* 0x0001e2000c101124 */
[----:B------:R-:W-:Y:S05]  /*50c0*/  @P5 BRA `(.L_x_198) ;  /* 0x00000000000c5947 */ /* 0x000fea0003800000 */
[----:B--2---:R-:W0:Y:S02]  /*50d0*/  LDG.E.U8 R157, desc[UR36][R4.64+0x20] ;  /* 0x00002024049d7981 */ /* 0x004e24000c1e1100 */
[----:B0-----:R-:W-:-:S05]  /*50e0*/  PRMT R9, R157, 0x8880, RZ ;  /* 0x000088809d097816 */ /* 0x001fca00000000ff */
[----:B------:R-:W-:-:S07]  /*50f0*/  IMAD R22, R9, R156, RZ ;  /* 0x0000009c09167224 */ /* 0x000fce00078e02ff */
.L_x_198:
[----:B------:R-:W-:Y:S05]  /*5100*/  BSYNC B1 ;  /* 0x0000000000017941 */ /* 0x000fea0003800000 */
.L_x_197:
[----:B0-----:R-:W-:Y:S01]  /*5110*/  @!P5 IMAD R9, R40, R155, R22 ;  /* 0x0000009b2809d224 */ /* 0x001fe200078e0216 */
[----:B------:R-:W-:Y:S04]  /*5120*/  BSSY B1, `(.L_x_199) ;  /* 0x0000006000017945 */ /* 0x000fe80003800000 */
[----:B------:R0:W-:Y:S01]  /*5130*/  @!P5 STG.E.U8 desc[UR36][R6.64+0x20], R9 ;  /* 0x000020090600d986 */ /* 0x0001e2000c101124 */
[----:B------:R-:W-:Y:S05]  /*5140*/  @P1 BRA `(.L_x_200) ;  /* 0x00000000000c1947 */ /* 0x000fea0003800000 */
[----:B--2---:R-:W0:Y:S02]  /*5150*/  LDG.E.U8 R157, desc[UR36][R4.64+0x21] ;  /* 0x00002124049d7981 */ /* 0x004e24000c1e1100 */
[----:B0-----:R-:W-:-:S05]  /*5160*/  PRMT R9, R157, 0x8880, RZ ;  /* 0x000088809d097816 */ /* 0x001fca00000000ff */
[----:B------:R-:W-:-:S07]  /*5170*/  IMAD R22, R9, R156, RZ ;  /* 0x0000009c09167224 */ /* 0x000fce00078e02ff */
.L_x_200:
[----:B------:R-:W-:Y:S05]  /*5180*/  BSYNC B1 ;  /* 0x0000000000017941 */ /* 0x000fea0003800000 */
.L_x_199:
        /* <DEDUP_REMOVED lines=11> */
.L_x_202:
[----:B------:R-:W-:Y:S05]  /*5240*/  BSYNC B1 ;  /* 0x0000000000017941 */ /* 0x000fea0003800000 */
.L_x_201:
[----:B0-----:R-:W-:Y:S01]  /*5250*/  @!P4 IMAD R9, R42, R155, R22 ;  /* 0x0000009b2a09c224 */ /* 0x001fe200078e0216 */
[----:B------:R-:W-:Y:S04]  /*5260*/  BSSY B1, `(.L_x_203) ;  /* 0x0000006000017945 */ /* 0x000fe80003800000 */
[----:B------:R0:W-:Y:S01]  /*5270*/  @!P4 STG.E.U8 desc[UR36][R10.64+0x20], R9 ;  /* 0x000020090a00c986 */ /* 0x0001e2000c101124 */
[----:B------:R-:W-:Y:S05]  /*5280*/  @P3 BRA `(.L_x_204) ;  /* 0x00000000000c3947 */ /* 0x000fea0003800000 */
[----:B--2---:R-:W0:Y:S02]  /*5290*/  LDG.E.U8 R157, desc[UR36][R12.64+0x21] ;  /* 0x000021240c9d7981 */ /* 0x004e24000c1e1100 */
[----:B0-----:R-:W-:-:S05]  /*52a0*/  PRMT R9, R157, 0x8880, RZ ;  /* 0x000088809d097816 */ /* 0x001fca00000000ff */
[----:B------:R-:W-:-:S07]  /*52b0*/  IMAD R22, R9, R156, RZ ;  /* 0x0000009c09167224 */ /* 0x000fce00078e02ff */
.L_x_204:
[----:B------:R-:W-:Y:S05]  /*52c0*/  BSYNC B1 ;  /* 0x0000000000017941 */ /* 0x000fea0003800000 */
.L_x_203:
[----:B------:R-:W-:Y:S01]  /*52d0*/  @!P3 IMAD R43, R43, R155, R22 ;  /* 0x0000009b2b2bb224 */ /* 0x000fe200078e0216 */
[----:B------:R-:W-:Y:S04]  /*52e0*/  BSSY B1, `(.L_x_205) ;  /* 0x0000006000017945 */ /* 0x000fe80003800000 */
[----:B------:R0:W-:Y:S01]  /*52f0*/  @!P3 STG.E.U8 desc[UR36][R10.64+0x21], R43 ;  /* 0x0000212b0a00b986 */ /* 0x0001e2000c101124 */
[----:B------:R-:W-:Y:S05]  /*5300*/  @P5 BRA `(.L_x_206) ;  /* 0x00000000000c5947 */ /* 0x000fea0003800000 */
[----:B--2---:R-:W0:Y:S02]  /*5310*/  LDG.E.U8 R157, desc[UR36][R4.64+0x28] ;  /* 0x00002824049d7981 */ /* 0x004e24000c1e1100 */
[----:B0-----:R-:W-:-:S05]  /*5320*/  PRMT R9, R157, 0x8880, RZ ;  /* 0x000088809d097816 */ /* 0x001fca00000000ff */
[----:B------:R-:W-:-:S07]  /*5330*/  IMAD R22, R9, R156, RZ ;  /* 0x0000009c09167224 */ /* 0x000fce00078e02ff */
.L_x_206:
[----:B------:R-:W-:Y:S05]  /*5340*/  BSYNC B1 ;  /* 0x0000000000017941 */ /* 0x000fea0003800000 */
.L_x_205:
[----:B0-----:R-:W-:Y:S01]  /*5350*/  @!P5 IMAD R9, R44, R155, R22 ;  /* 0x0000009b2c09d224 */ /* 0x001fe200078e0216 */
[----:B------:R-:W-:Y:S04]  /*5360*/  BSSY B1, `(.L_x_207) ;  /* 0x0000006000017945 */ /* 0x000fe80003800000 */
[----:B------:R0:W-:Y:S01]  /*5370*/  @!P5 STG.E.U8 desc[UR36][R6.64+0x28], R9 ;  /* 0x000028090600d986 */ /* 0x0001e2000c101124 */
[----:B------:R-:W-:Y:S05]  /*5380*/  @P1 BRA `(.L_x_208) ;  /* 0x00000000000c1947 */ /* 0x000fea0003800000 */
[----:B--2---:R-:W0:Y:S02]  /*5390*/  LDG.E.U8 R157, desc[UR36][R4.64+0x29] ;  /* 0x00002924049d7981 */ /* 0x004e24000c1e1100 */
[----:B0-----:R-:W-:-:S05]  /*53a0*/  PRMT R9, R157, 0x8880, RZ ;  /* 0x000088809d097816 */ /* 0x001fca00000000ff */
[----:B------:R-:W-:-:S07]  /*53b0*/  IMAD R22, R9, R156, RZ ;  /* 0x0000009c09167224 */ /* 0x000fce00078e02ff */
.L_x_208:
[----:B------:R-:W-:Y:S05]  /*53c0*/  BSYNC B1 ;  /* 0x0000000000017941 */ /* 0x000fea0003800000 */
.L_x_207:
        /* <DEDUP_REMOVED lines=11> */
.L_x_210:
[----:B------:R-:W-:Y:S05]  /*5480*/  BSYNC B1 ;  /* 0x0000000000017941 */ /* 0x000fea0003800000 */
.L_x_209:
[----:B0-----:R-:W-:Y:S01]  /*5490*/  @!P4 IMAD R9, R46, R155, R22 ;  /* 0x0000009b2e09c224 */ /* 0x001fe200078e0216 */
[----:B------:R-:W-:Y:S04]  /*54a0*/  BSSY B1, `(.L_x_211) ;  /* 0x0000006000017945 */ /* 0x000fe80003800000 */
[----:B------:R0:W-:Y:S01]  /*54b0*/  @!P4 STG.E.U8 desc[UR36][R10.64+0x28], R9 ;  /* 0x000028090a00c986 */ /* 0x0001e2000c101124 */
[----:B------:R-:W-:Y:S05]  /*54c0*/  @P3 BRA `(.L_x_212) ;  /* 0x00000000000c3947 */ /* 0x000fea0003800000 */
[----:B--2---:R-:W0:Y:S02]  /*54d0*/  LDG.E.U8 R157, desc[UR36][R12.64+0x29] ;  /* 0x000029240c9d7981 */ /* 0x004e24000c1e1100 */
[----:B0-----:R-:W-:-:S05]  /*54e0*/  PRMT R9, R157, 0x8880, RZ ;  /* 0x000088809d097816 */ /* 0x001fca00000000ff */
[----:B------:R-:W-:-:S07]  /*54f0*/  IMAD R22, R9, R156, RZ ;  /* 0x0000009c09167224 */ /* 0x000fce00078e02ff */
.L_x_212:
[----:B------:R-:W-:Y:S05]  /*5500*/  BSYNC B1 ;  /* 0x0000000000017941 */ /* 0x000fea0003800000 */
.L_x_211:
[----:B------:R-:W-:Y:S01]  /*5510*/  @!P3 IMAD R47, R47, R155, R22 ;  /* 0x0000009b2f2fb224 */ /* 0x000fe200078e0216 */
[----:B------:R-:W-:Y:S04]  /*5520*/  BSSY B1, `(.L_x_213) ;  /* 0x0000006000017945 */ /* 0x000fe80003800000 */
[----:B------:R0:W-:Y:S01]  /*5530*/  @!P3 STG.E.U8 desc[UR36][R10.64+0x29], R47 ;  /* 0x0000292f0a00b986 */ /* 0x0001e2000c101124 */
[----:B------:R-:W-:Y:S05]  /*5540*/  @P5 BRA `(.L_x_214) ;  /* 0x00000000000c5947 */ /* 0x000fea0003800000 */
[----:B--2---:R-:W0:Y:S02]  /*5550*/  LDG.E.U8 R157, desc[UR36][R4.64+0x30] ;  /* 0x00003024049d7981 */ /* 0x004e24000c1e1100 */
[----:B0-----:R-:W-:-:S05]  /*5560*/  PRMT R9, R157, 0x8880, RZ ;  /* 0x000088809d097816 */ /* 0x001fca00000000ff */
[----:B------:R-:W-:-:S07]  /*5570*/  IMAD R22, R9, R156, RZ ;  /* 0x0000009c09167224 */ /* 0x000fce00078e02ff */
.L_x_214:
[----:B------:R-:W-:Y:S05]  /*5580*/  BSYNC B1 ;  /* 0x0000000000017941 */ /* 0x000fea0003800000 */
.L_x_213:
[----:B0-----:R-:W-:Y:S01]  /*5590*/  @!P5 IMAD R9, R48, R155, R22 ;  /* 0x0000009b3009d224 */ /* 0x001fe200078e0216 */
[----:B------:R-:W-:Y:S04]  /*55a0*/  BSSY B1, `(.L_x_215) ;  /* 0x0000006000017945 */ /* 0x000fe80003800000 */
[----:B------:R0:W-:Y:S01]  /*55b0*/  @!P5 STG.E.U8 desc[UR36][R6.64+0x30], R9 ;  /* 0x000030090600d986 */ /* 0x0001e2000c101124 */
[----:B------:R-:W-:Y:S05]  /*55c0*/  @P1 BRA `(.L_x_216) ;  /* 0x00000000000c1947 */ /* 0x000fea0003800000 */
[----:B--2---:R-:W0:Y:S02]  /*55d0*/  LDG.E.U8 R157, desc[UR36][R4.64+0x31] ;  /* 0x00003124049d7981 */ /* 0x004e24000c1e1100 */
[----:B0-----:R-:W-:-:S05]  /*55e0*/  PRMT R9, R157, 0x8880, RZ ;  /* 0x000088809d097816 */ /* 0x001fca00000000ff */
[----:B------:R-:W-:-:S07]  /*55f0*/  IMAD R22, R9, R156, RZ ;  /* 0x0000009c09167224 */ /* 0x000fce00078e02ff */
.L_x_216:
[----:B------:R-:W-:Y:S05]  /*5600*/  BSYNC B1 ;  /* 0x0000000000017941 */ /* 0x000fea0003800000 */
.L_x_215:
        /* <DEDUP_REMOVED lines=11> */
.L_x_218:
[----:B------:R-:W-:Y:S05]  /*56c0*/  BSYNC B1 ;  /* 0x0000000000017941 */ /* 0x000fea0003800000 */
.L_x_217:
[----:B0-----:R-:W-:Y:S01]  /*56d0*/  @!P4 IMAD R9, R50, R155, R22 ;  /* 0x0000009b3209c224 */ /* 0x001fe200078e0216 */
[----:B------:R-:W-:Y:S04]  /*56e0*/  BSSY B1, `(.L_x_219) ;  /* 0x0000006000017945 */ /* 0x000fe80003800000 */
[----:B------:R0:W-:Y:S01]  /*56f0*/  @!P4 STG.E.U8 desc[UR36][R10.64+0x30], R9 ;  /* 0x000030090a00c986 */ /* 0x0001e2000c101124 */
[----:B------:R-:W-:Y:S05]  /*5700*/  @P3 BRA `(.L_x_220) ;  /* 0x00000000000c3947 */ /* 0x000fea0003800000 */
[----:B--2---:R-:W0:Y:S02]  /*5710*/  LDG.E.U8 R157, desc[UR36][R12.64+0x31] ;  /* 0x000031240c9d7981 */ /* 0x004e24000c1e1100 */
[----:B0-----:R-:W-:-:S05]  /*5720*/  PRMT R9, R157, 0x8880, RZ ;  /* 0x000088809d097816 */ /* 0x001fca00000000ff */
[----:B------:R-:W-:-:S07]  /*5730*/  IMAD R22, R9, R156, RZ ;  /* 0x0000009c09167224 */ /* 0x000fce00078e02ff */
.L_x_220:
[----:B------:R-:W-:Y:S05]  /*5740*/  BSYNC B1 ;  /* 0x0000000000017941 */ /* 0x000fea0003800000 */
.L_x_219:
[----:B------:R-:W-:Y:S01]  /*5750*/  @!P3 IMAD R51, R51, R155, R22 ;  /* 0x0000009b3333b224 */ /* 0x000fe200078e0216 */
[----:B------:R-:W-:Y:S04]  /*5760*/  BSSY B1, `(.L_x_221) ;  /* 0x0000006000017945 */ /* 0x000fe80003800000 */
[----:B------:R0:W-:Y:S01]  /*5770*/  @!P3 STG.E.U8 desc[UR36][R10.64+0x31], R51 ;  /* 0x000031330a00b986 */ /* 0x0001e2000c101124 */
[----:B------:R-:W-:Y:S05]  /*5780*/  @P5 BRA `(.L_x_222) ;  /* 0x00000000000c5947 */ /* 0x000fea0003800000 */
[----:B--2---:R-:W0:Y:S02]  /*5790*/  LDG.E.U8 R157, desc[UR36][R4.64+0x38] ;  /* 0x00003824049d7981 */ /* 0x004e24000c1e1100 */
[----:B0-----:R-:W-:-:S05]  /*57a0*/  PRMT R9, R157, 0x8880, RZ ;  /* 0x000088809d097816 */ /* 0x001fca00000000ff */
[----:B------:R-:W-:-:S07]  /*57b0*/  IMAD R22, R9, R156, RZ ;  /* 0x0000009c09167224 */ /* 0x000fce00078e02ff */
.L_x_222:
[----:B------:R-:W-:Y:S05]  /*57c0*/  BSYNC B1 ;  /* 0x0000000000017941 */ /* 0x000fea0003800000 */
.L_x_221:
[----:B0-----:R-:W-:Y:S01]  /*57d0*/  @!P5 IMAD R9, R52, R155, R22 ;  /* 0x0000009b3409d224 */ /* 0x001fe200078e0216 */
[----:B------:R-:W-:Y:S04]  /*57e0*/  BSSY B1, `(.L_x_223) ;  /* 0x0000006000017945 */ /* 0x000fe80003800000 */
[----:B------:R0:W-:Y:S01]  /*57f0*/  @!P5 STG.E.U8 desc[UR36][R6.64+0x38], R9 ;  /* 0x000038090600d986 */ /* 0x0001e2000c101124 */
[----:B------:R-:W-:Y:S05]  /*5800*/  @P1 BRA `(.L_x_224) ;  /* 0x00000000000c1947 */ /* 0x000fea0003800000 */
[----:B--2---:R-:W0:Y:S02]  /*5810*/  LDG.E.U8 R157, desc[UR36][R4.64+0x39] ;  /* 0x00003924049d7981 */ /* 0x004e24000c1e1100 */
[----:B0-----:R-:W-:-:S05]  /*5820*/  PRMT R9, R157, 0x8880, RZ ;  /* 0x000088809d097816 */ /* 0x001fca00000000ff */
[----:B------:R-:W-:-:S07]  /*5830*/  IMAD R22, R9, R156, RZ ;  /* 0x0000009c09167224 */ /* 0x000fce00078e02ff */
.L_x_224:
[----:B------:R-:W-:Y:S05]  /*5840*/  BSYNC B1 ;  /* 0x0000000000017941 */ /* 0x000fea0003800000 */
.L_x_223:
        /* <DEDUP_REMOVED lines=11> */
.L_x_226:
[----:B------:R-:W-:Y:S05]  /*5900*/  BSYNC B1 ;  /* 0x0000000000017941 */ /* 0x000fea0003800000 */
.L_x_225:
[----:B0-----:R-:W-:Y:S01]  /*5910*/  @!P4 IMAD R9, R54, R155, R22 ;  /* 0x0000009b3609c224 */ /* 0x001fe200078e0216 */
[----:B------:R-:W-:Y:S04]  /*5920*/  BSSY B1, `(.L_x_227) ;  /* 0x0000006000017945 */ /* 0x000fe80003800000 */
[----:B------:R0:W-:Y:S01]  /*5930*/  @!P4 STG.E.U8 desc[UR36][R10.64+0x38], R9 ;  /* 0x000038090a00c986 */ /* 0x0001e2000c101124 */
[----:B------:R-:W-:Y:S05]  /*5940*/  @P3 BRA `(.L_x_228) ;  /* 0x00000000000c3947 */ /* 0x000fea0003800000 */
[----:B--2---:R-:W0:Y:S02]  /*5950*/  LDG.E.U8 R157, desc[UR36][R12.64+0x39] ;  /* 0x000039240c9d7981 */ /* 0x004e24000c1e1100 */
[----:B0-----:R-:W-:-:S05]  /*5960*/  PRMT R9, R157, 0x8880, RZ ;  /* 0x000088809d097816 */ /* 0x001fca00000000ff */
[----:B------:R-:W-:-:S07]  /*5970*/  IMAD R22, R9, R156, RZ ;  /* 0x0000009c09167224 */ /* 0x000fce00078e02ff */
.L_x_228:
[----:B------:R-:W-:Y:S05]  /*5980*/  BSYNC B1 ;  /* 0x0000000000017941 */ /* 0x000fea0003800000 */
.L_x_227:
[----:B------:R-:W-:Y:S01]  /*5990*/  @!P3 IMAD R55, R55, R155, R22 ;  /* 0x0000009b3737b224 */ /* 0x000fe200078e0216 */
[----:B------:R-:W-:Y:S04]  /*59a0*/  BSSY B1, `(.L_x_229) ;  /* 0x0000006000017945 */ /* 0x000fe80003800000 */
[----:B------:R0:W-:Y:S01]  /*59b0*/  @!P3 STG.E.U8 desc[UR36][R10.64+0x39], R55 ;  /* 0x000039370a00b986 */ /* 0x0001e2000c101124 */
[----:B------:R-:W-:Y:S05]  /*59c0*/  @P5 BRA `(.L_x_230) ;  /* 0x00000000000c5947 */ /* 0x000fea0003800000 */
[----:B--2---:R-:W0:Y:S02]  /*59d0*/  LDG.E.U8 R157, desc[UR36][R4.64+0x40] ;  /* 0x00004024049d7981 */ /* 0x004e24000c1e1100 */
[----:B0-----:R-:W-:-:S05]  /*59e0*/  PRMT R9, R157, 0x8880, RZ ;  /* 0x000088809d097816 */ /* 0x001fca00000000ff */
[----:B------:R-:W-:-:S07]  /*59f0*/  IMAD R22, R9, R156, RZ ;  /* 0x0000009c09167224 */ /* 0x000fce00078e02ff */
.L_x_230:
[----:B------:R-:W-:Y:S05]  /*5a00*/  BSYNC B1 ;  /* 0x0000000000017941 */ /* 0x000fea0003800000 */
.L_x_229:
[----:B0-----:R-:W-:Y:S01]  /*5a10*/  @!P5 IMAD R9, R56, R155, R22 ;  /* 0x0000009b3809d224 */ /* 0x001fe200078e0216 */
[----:B------:R-:W-:Y:S04]  /*5a20*/  BSSY B1, `(.L_x_231) ;  /* 0x0000006000017945 */ /* 0x000fe80003800000 */
[----:B------:R0:W-:Y:S01]  /*5a30*/  @!P5 STG.E.U8 desc[UR36][R6.64+0x40], R9 ;  /* 0x000040090600d986 */ /* 0x0001e2000c101124 */
[----:B------:R-:W-:Y:S05]  /*5a40*/  @P1 BRA `(.L_x_232) ;  /* 0x00000000000c1947 */ /* 0x000fea0003800000 */
[----:B--2---:R-:W0:Y:S02]  /*5a50*/  LDG.E.U8 R157, desc[UR36][R4.64+0x41] ;  /* 0x00004124049d7981 */ /* 0x004e24000c1e1100 */
[----:B0-----:R-:W-:-:S05]  /*5a60*/  PRMT R9, R157, 0x8880, RZ ;  /* 0x000088809d097816 */ /* 0x001fca00000000ff */
[----:B------:R-:W-:-:S07]  /*5a70*/  IMAD R22, R9, R156, RZ ;  /* 0x0000009c09167224 */ /* 0x000fce00078e02ff */
.L_x_232:
[----:B------:R-:W-:Y:S05]  /*5a80*/  BSYNC B1 ;  /* 0x0000000000017941 */ /* 0x000fea0003800000 */
.L_x_231:
        /* <DEDUP_REMOVED lines=11> */
.L_x_234:
[----:B------:R-:W-:Y:S05]  /*5b40*/  BSYNC B1 ;  /* 0x0000000000017941 */ /* 0x000fea0003800000 */
.L_x_233:
[----:B0-----:R-:W-:Y:S01]  /*5b50*/  @!P4 IMAD R9, R58, R155, R22 ;  /* 0x0000009b3a09c224 */ /* 0x001fe200078e0216 */
[----:B------:R-:W-:Y:S04]  /*5b60*/  BSSY B1, `(.L_x_235) ;  /* 0x0000006000017945 */ /* 0x000fe80003800000 */
[----:B------:R0:W-:Y:S01]  /*5b70*/  @!P4 STG.E.U8 desc[UR36][R10.64+0x40], R9 ;  /* 0x000040090a00c986 */ /* 0x0001e2000c101124 */
[----:B------:R-:W-:Y:S05]  /*5b80*/  @P3 BRA `(.L_x_236) ;  /* 0x00000000000c3947 */ /* 0x000fea0003800000 */
[----:B--2---:R-:W0:Y:S02]  /*5b90*/  LDG.E.U8 R157, desc[UR36][R12.64+0x41] ;  /* 0x000041240c9d7981 */ /* 0x004e24000c1e1100 */
[----:B0-----:R-:W-:-:S05]  /*5ba0*/  PRMT R9, R157, 0x8880, RZ ;  /* 0x000088809d097816 */ /* 0x001fca00000000ff */
[----:B------:R-:W-:-:S07]  /*5bb0*/  IMAD R22, R9, R156, RZ ;  /* 0x0000009c09167224 */ /* 0x000fce00078e02ff */
.L_x_236:
[----:B------:R-:W-:Y:S05]  /*5bc0*/  BSYNC B1 ;  /* 0x0000000000017941 */ /* 0x000fea0003800000 */
.L_x_235:
[----:B------:R-:W-:Y:S01]  /*5bd0*/  @!P3 IMAD R59, R59, R155, R22 ;  /* 0x0000009b3b3bb224 */ /* 0x000fe200078e0216 */
[----:B------:R-:W-:Y:S04]  /*5be0*/  BSSY B1, `(.L_x_237) ;  /* 0x0000006000017945 */ /* 0x000fe80003800000 */
[----:B------:R0:W-:Y:S01]  /*5bf0*/  @!P3 STG.E.U8 desc[UR36][R10.64+0x41], R59 ;  /* 0x0000413b0a00b986 */ /* 0x0001e2000c101124 */
[----:B------:R-:W-:Y:S05]  /*5c00*/  @P5 BRA `(.L_x_238) ;  /* 0x00000000000c5947 */ /* 0x000fea0003800000 */
[----:B--2---:R-:W0:Y:S02]  /*5c10*/  LDG.E.U8 R157, desc[UR36][R4.64+0x48] ;  /* 0x00004824049d7981 */ /* 0x004e24000c1e1100 */
[----:B0-----:R-:W-:-:S05]  /*5c20*/  PRMT R9, R157, 0x8880, RZ ;  /* 0x000088809d097816 */ /* 0x001fca00000000ff */
[----:B------:R-:W-:-:S07]  /*5c30*/  IMAD R22, R9, R156, RZ ;  /* 0x0000009c09167224 */ /* 0x000fce00078e02ff */
.L_x_238:
[----:B------:R-:W-:Y:S05]  /*5c40*/  BSYNC B1 ;  /* 0x0000000000017941 */ /* 0x000fea0003800000 */
.L_x_237:
[----:B0-----:R-:W-:Y:S01]  /*5c50*/  @!P5 IMAD R9, R60, R155, R22 ;  /* 0x0000009b3c09d224 */ /* 0x001fe200078e0216 */
[----:B------:R-:W-:Y:S04]  /*5c60*/  BSSY B1, `(.L_x_239) ;  /* 0x0000006000017945 */ /* 0x000fe80003800000 */
[----:B------:R0:W-:Y:S01]  /*5c70*/  @!P5 STG.E.U8 desc[UR36][R6.64+0x48], R9 ;  /* 0x000048090600d986 */ /* 0x0001e2000c101124 */
[----:B------:R-:W-:Y:S05]  /*5c80*/  @P1 BRA `(.L_x_240) ;  /* 0x00000000000c1947 */ /* 0x000fea0003800000 */
[----:B--2---:R-:W0:Y:S02]  /*5c90*/  LDG.E.U8 R157, desc[UR36][R4.64+0x49] ;  /* 0x00004924049d7981 */ /* 0x004e24000c1e1100 */
[----:B0-----:R-:W-:-:S05]  /*5ca0*/  PRMT R9, R157, 0x8880, RZ ;  /* 0x000088809d097816 */ /* 0x001fca00000000ff */
[----:B------:R-:W-:-:S07]  /*5cb0*/  IMAD R22, R9, R156, RZ ;  /* 0x0000009c09167224 */ /* 0x000fce00078e02ff */
.L_x_240:
[----:B------:R-:W-:Y:S05]  /*5cc0*/  BSYNC B1 ;  /* 0x0000000000017941 */ /* 0x000fea0003800000 */
.L_x_239:
        /* <DEDUP_REMOVED lines=11> */
.L_x_242:
[----:B------:R-:W-:Y:S05]  /*5d80*/  BSYNC B1 ;  /* 0x0000000000017941 */ /* 0x000fea0003800000 */
.L_x_241:
[----:B0-----:R-:W-:Y:S01]  /*5d90*/  @!P4 IMAD R9, R62, R155, R22 ;  /* 0x0000009b3e09c224 */ /* 0x001fe200078e0216 */
[----:B------:R-:W-:Y:S04]  /*5da0*/  BSSY B1, `(.L_x_243) ;  /* 0x0000006000017945 */ /* 0x000fe80003800000 */
[----:B------:R0:W-:Y:S01]  /*5db0*/  @!P4 STG.E.U8 desc[UR36][R10.64+0x48], R9 ;  /* 0x000048090a00c986 */ /* 0x0001e2000c101124 */
[----:B------:R-:W-:Y:S05]  /*5dc0*/  @P3 BRA `(.L_x_244) ;  /* 0x00000000000c3947 */ /* 0x000fea0003800000 */
[----:B--2---:R-:W0:Y:S02]  /*5dd0*/  LDG.E.U8 R157, desc[UR36][R12.64+0x49] ;  /* 0x000049240c9d7981 */ /* 0x004e24000c1e1100 */
[----:B0-----:R-:W-:-:S05]  /*5de0*/  PRMT R9, R157, 0x8880, RZ ;  /* 0x000088809d097816 */ /* 0x001fca00000000ff */
[----:B------:R-:W-:-:S07]  /*5df0*/  IMAD R22, R9, R156, RZ ;  /* 0x0000009c09167224 */ /* 0x000fce00078e02ff */
.L_x_244:
[----:B------:R-:W-:Y:S05]  /*5e00*/  BSYNC B1 ;  /* 0x0000000000017941 */ /* 0x000fea0003800000 */
.L_x_243:
[----:B------:R-:W-:Y:S01]  /*5e10*/  @!P3 IMAD R63, R63, R155, R22 ;  /* 0x0000009b3f3fb224 */ /* 0x000fe200078e0216 */
[----:B------:R-:W-:Y:S04]  /*5e20*/  BSSY B1, `(.L_x_245) ;  /* 0x0000006000017945 */ /* 0x000fe80003800000 */
[----:B------:R0:W-:Y:S01]  /*5e30*/  @!P3 STG.E.U8 desc[UR36][R10.64+0x49], R63 ;  /* 0x0000493f0a00b986 */ /* 0x0001e2000c101124 */
[----:B------:R-:W-:Y:S05]  /*5e40*/  @P5 BRA `(.L_x_246) ;  /* 0x00000000000c5947 */ /* 0x000fea0003800000 */
[----:B--2---:R-:W0:Y:S02]  /*5e50*/  LDG.E.U8 R157, desc[UR36][R4.64+0x50] ;  /* 0x00005024049d7981 */ /* 0x004e24000c1e1100 */
[----:B0-----:R-:W-:-:S05]  /*5e60*/  PRMT R9, R157, 0x8880, RZ ;  /* 0x000088809d097816 */ /* 0x001fca00000000ff */
[----:B------:R-:W-:-:S07]  /*5e70*/  IMAD R22, R9, R156, RZ ;  /* 0x0000009c09167224 */ /* 0x000fce00078e02ff */
.L_x_246:
[----:B------:R-:W-:Y:S05]  /*5e80*/  BSYNC B1 ;  /* 0x0000000000017941 */ /* 0x000fea0003800000 */
.L_x_245:
[----:B0-----:R-:W-:Y:S01]  /*5e90*/  @!P5 IMAD R9, R64, R155, R22 ;  /* 0x0000009b4009d224 */ /* 0x001fe200078e0216 */
[----:B------:R-:W-:Y:S04]  /*5ea0*/  BSSY B1, `(.L_x_247) ;  /* 0x0000006000017945 */ /* 0x000fe80003800000 */
[----:B------:R0:W-:Y:S01]  /*5eb0*/  @!P5 STG.E.U8 desc[UR36][R6.64+0x50], R9 ;  /* 0x000050090600d986 */ /* 0x0001e2000c101124 */
[----:B------:R-:W-:Y:S05]  /*5ec0*/  @P1 BRA `(.L_x_248) ;  /* 0x00000000000c1947 */ /* 0x000fea0003800000 */
[----:B--2---:R-:W0:Y:S02]  /*5ed0*/  LDG.E.U8 R157, desc[UR36][R4.64+0x51] ;  /* 0x00005124049d7981 */ /* 0x004e24000c1e1100 */
[----:B0-----:R-:W-:-:S05]  /*5ee0*/  PRMT R9, R157, 0x8880, RZ ;  /* 0x000088809d097816 */ /* 0x001fca00000000ff */
[----:B------:R-:W-:-:S07]  /*5ef0*/  IMAD R22, R9, R156, RZ ;  /* 0x0000009c09167224 */ /* 0x000fce00078e02ff */
.L_x_248:
[----:B------:R-:W-:Y:S05]  /*5f00*/  BSYNC B1 ;  /* 0x0000000000017941 */ /* 0x000fea0003800000 */
.L_x_247:
        /* <DEDUP_REMOVED lines=11> */
.L_x_250:
[----:B------:R-:W-:Y:S05]  /*5fc0*/  BSYNC B1 ;  /* 0x0000000000017941 */ /* 0x000fea0003800000 */
.L_x_249:
[----:B0-----:R-:W-:Y:S01]  /*5fd0*/  @!P4 IMAD R9, R66, R155, R22 ;  /* 0x0000009b4209c224 */ /* 0x001fe200078e0216 */
[----:B------:R-:W-:Y:S04]  /*5fe0*/  BSSY B1, `(.L_x_251) ;  /* 0x0000006000017945 */ /* 0x000fe80003800000 */
[----:B------:R0:W-:Y:S01]  /*5ff0*/  @!P4 STG.E.U8 desc[UR36][R10.64+0x50], R9 ;  /* 0x000050090a00c986 */ /* 0x0001e2000c101124 */
[----:B------:R-:W-:Y:S05]  /*6000*/  @P3 BRA `(.L_x_252) ;  /* 0x00000000000c3947 */ /* 0x000fea0003800000 */
[----:B--2---:R-:W0:Y:S02]  /*6010*/  LDG.E.U8 R157, desc[UR36][R12.64+0x51] ;  /* 0x000051240c9d7981 */ /* 0x004e24000c1e1100 */
[----:B0-----:R-:W-:-:S05]  /*6020*/  PRMT R9, R157, 0x8880, RZ ;  /* 0x000088809d097816 */ /* 0x001fca00000000ff */
[----:B------:R-:W-:-:S07]  /*6030*/  IMAD R22, R9, R156, RZ ;  /* 0x0000009c09167224 */ /* 0x000fce00078e02ff */
.L_x_252:
[----:B------:R-:W-:Y:S05]  /*6040*/  BSYNC B1 ;  /* 0x0000000000017941 */ /* 0x000fea0003800000 */
.L_x_251:
[----:B------:R-:W-:Y:S01]  /*6050*/  @!P3 IMAD R67, R67, R155, R22 ;  /* 0x0000009b4343b224 */ /* 0x000fe200078e0216 */
[----:B------:R-:W-:Y:S04]  /*6060*/  BSSY B1, `(.L_x_253) ;  /* 0x0000006000017945 */ /* 0x000fe80003800000 */
[----:B------:R0:W-:Y:S01]  /*6070*/  @!P3 STG.E.U8 desc[UR36][R10.64+0x51], R67 ;  /* 0x000051430a00b986 */ /* 0x0001e2000c101124 */
[----:B------:R-:W-:Y:S05]  /*6080*/  @P5 BRA `(.L_x_254) ;  /* 0x00000000000c5947 */ /* 0x000fea0003800000 */
[----:B--2---:R-:W0:Y:S02]  /*6090*/  LDG.E.U8 R157, desc[UR36][R4.64+0x58] ;  /* 0x00005824049d7981 */ /* 0x004e24000c1e1100 */
[----:B0-----:R-:W-:-:S05]  /*60a0*/  PRMT R9, R157, 0x8880, RZ ;  /* 0x000088809d097816 */ /* 0x001fca00000000ff */
[----:B------:R-:W-:-:S07]  /*60b0*/  IMAD R22, R9, R156, RZ ;  /* 0x0000009c09167224 */ /* 0x000fce00078e02ff */
.L_x_254:
[----:B------:R-:W-:Y:S05]  /*60c0*/  BSYNC B1 ;  /* 0x0000000000017941 */ /* 0x000fea0003800000 */
.L_x_253:
[----:B0-----:R-:W-:Y:S01]  /*60d0*/  @!P5 IMAD R9, R68, R155, R22 ;  /* 0x0000009b4409d224 */ /* 0x001fe200078e0216 */
[----:B------:R-:W-:Y:S04]  /*60e0*/  BSSY B1, `(.L_x_255) ;  /* 0x0000006000017945 */ /* 0x000fe80003800000 */
[----:B------:R0:W-:Y:S01]  /*60f0*/  @!P5 STG.E.U8 desc[UR36][R6.64+0x58], R9 ;  /* 0x000058090600d986 */ /* 0x0001e2000c101124 */
[----:B------:R-:W-:Y:S05]  /*6100*/  @P1 BRA `(.L_x_256) ;  /* 0x00000000000c1947 */ /* 0x000fea0003800000 */
[----:B--2---:R-:W0:Y:S02]  /*6110*/  LDG.E.U8 R157, desc[UR36][R4.64+0x59] ;  /* 0x00005924049d7981 */ /* 0x004e24000c1e1100 */
[----:B0-----:R-:W-:-:S05]  /*6120*/  PRMT R9, R157, 0x8880, RZ ;  /* 0x000088809d097816 */ /* 0x001fca00000000ff */
[----:B------:R-:W-:-:S07]  /*6130*/  IMAD R22, R9, R156, RZ ;  /* 0x0000009c09167224 */ /* 0x000fce00078e02ff */
.L_x_256:
[----:B------:R-:W-:Y:S05]  /*6140*/  BSYNC B1 ;  /* 0x0000000000017941 */ /* 0x000fea0003800000 */
.L_x_255:
        /* <DEDUP_REMOVED lines=11> */
.L_x_258:
[----:B------:R-:W-:Y:S05]  /*6200*/  BSYNC B1 ;  /* 0x0000000000017941 */ /* 0x000fea0003800000 */
.L_x_257:
[----:B0-----:R-:W-:Y:S01]  /*6210*/  @!P4 IMAD R9, R70, R155, R22 ;  /* 0x0000009b4609c224 */ /* 0x001fe200078e0216 */
[----:B------:R-:W-:Y:S04]  /*6220*/  BSSY B1, `(.L_x_259) ;  /* 0x0000006000017945 */ /* 0x000fe80003800000 */
[----:B------:R0:W-:Y:S01]  /*6230*/  @!P4 STG.E.U8 desc[UR36][R10.64+0x58], R9 ;  /* 0x000058090a00c986 */ /* 0x0001e2000c101124 */
[----:B------:R-:W-:Y:S05]  /*6240*/  @P3 BRA `(.L_x_260) ;  /* 0x00000000000c3947 */ /* 0x000fea0003800000 */
[----:B--2---:R-:W0:Y:S02]  /*6250*/  LDG.E.U8 R157, desc[UR36][R12.64+0x59] ;  /* 0x000059240c9d7981 */ /* 0x004e24000c1e1100 */
[----:B0-----:R-:W-:-:S05]  /*6260*/  PRMT R9, R157, 0x8880, RZ ;  /* 0x000088809d097816 */ /* 0x001fca00000000ff */
[----:B------:R-:W-:-:S07]  /*6270*/  IMAD R22, R9, R156, RZ ;  /* 0x0000009c09167224 */ /* 0x000fce00078e02ff */
.L_x_260:
[----:B------:R-:W-:Y:S05]  /*6280*/  BSYNC B1 ;  /* 0x0000000000017941 */ /* 0x000fea0003800000 */
.L_x_259:
[----:B------:R-:W-:Y:S01]  /*6290*/  @!P3 IMAD R71, R71, R155, R22 ;  /* 0x0000009b4747b224 */ /* 0x000fe200078e0216 */
[----:B------:R-:W-:Y:S04]  /*62a0*/  BSSY B1, `(.L_x_261) ;  /* 0x0000006000017945 */ /* 0x000fe80003800000 */
[----:B------:R0:W-:Y:S01]  /*62b0*/  @!P3 STG.E.U8 desc[UR36][R10.64+0x59], R71 ;  /* 0x000059470a00b986 */ /* 0x0001e2000c101124 */
[----:B------:R-:W-:Y:S05]  /*62c0*/  @P5 BRA `(.L_x_262) ;  /* 0x00000000000c5947 */ /* 0x000fea0003800000 */
[----:B--2---:R-:W0:Y:S02]  /*62d0*/  LDG.E.U8 R157, desc[UR36][R4.64+0x60] ;  /* 0x00006024049d7981 */ /* 0x004e24000c1e1100 */
[----:B0-----:R-:W-:-:S05]  /*62e0*/  PRMT R9, R157, 0x8880, RZ ;  /* 0x000088809d097816 */ /* 0x001fca00000000ff */
[----:B------:R-:W-:-:S07]  /*62f0*/  IMAD R22, R9, R156, RZ ;  /* 0x0000009c09167224 */ /* 0x000fce00078e02ff */
.L_x_262:
[----:B------:R-:W-:Y:S05]  /*6300*/  BSYNC B1 ;  /* 0x0000000000017941 */ /* 0x000fea0003800000 */
.L_x_261:
[----:B0-----:R-:W-:Y:S01]  /*6310*/  @!P5 IMAD R9, R72, R155, R22 ;  /* 0x0000009b4809d224 */ /* 0x001fe200078e0216 */
[----:B------:R-:W-:Y:S04]  /*6320*/  BSSY B1, `(.L_x_263) ;  /* 0x0000006000017945 */ /* 0x000fe80003800000 */
[----:B------:R0:W-:Y:S01]  /*6330*/  @!P5 STG.E.U8 desc[UR36][R6.64+0x60], R9 ;  /* 0x000060090600d986 */ /* 0x0001e2000c101124 */
[----:B------:R-:W-:Y:S05]  /*6340*/  @P1 BRA `(.L_x_264) ;  /* 0x00000000000c1947 */ /* 0x000fea0003800000 */
[----:B--2---:R-:W0:Y:S02]  /*6350*/  LDG.E.U8 R157, desc[UR36][R4.64+0x61] ;  /* 0x00006124049d7981 */ /* 0x004e24000c1e1100 */
[----:B0-----:R-:W-:-:S05]  /*6360*/  PRMT R9, R157, 0x8880, RZ ;  /* 0x000088809d097816 */ /* 0x001fca00000000ff */
[----:B------:R-:W-:-:S07]  /*6370*/  IMAD R22, R9, R156, RZ ;  /* 0x0000009c09167224 */ /* 0x000fce00078e02ff */
.L_x_264:
[----:B------:R-:W-:Y:S05]  /*6380*/  BSYNC B1 ;  /* 0x0000000000017941 */ /* 0x000fea0003800000 */
.L_x_263:
        /* <DEDUP_REMOVED lines=11> */
.L_x_266:
[----:B------:R-:W-:Y:S05]  /*6440*/  BSYNC B1 ;  /* 0x0000000000017941 */ /* 0x000fea0003800000 */
.L_x_265:
[----:B0-----:R-:W-:Y:S01]  /*6450*/  @!P4 IMAD R9, R74, R155, R22 ;  /* 0x0000009b4a09c224 */ /* 0x001fe200078e0216 */
[----:B------:R-:W-:Y:S04]  /*6460*/  BSSY B1, `(.L_x_267) ;  /* 0x0000006000017945 */ /* 0x000fe80003800000 */
[----:B------:R0:W-:Y:S01]  /*6470*/  @!P4 STG.E.U8 desc[UR36][R10.64+0x60], R9 ;  /* 0x000060090a00c986 */ /* 0x0001e2000c101124 */
[----:B------:R-:W-:Y:S05]  /*6480*/  @P3 BRA `(.L_x_268) ;  /* 0x00000000000c3947 */ /* 0x000fea0003800000 */
[----:B--2---:R-:W0:Y:S02]  /*6490*/  LDG.E.U8 R157, desc[UR36][R12.64+0x61] ;  /* 0x000061240c9d7981 */ /* 0x004e24000c1e1100 */
[----:B0-----:R-:W-:-:S05]  /*64a0*/  PRMT R9, R157, 0x8880, RZ ;  /* 0x000088809d097816 */ /* 0x001fca00000000ff */
[----:B------:R-:W-:-:S07]  /*64b0*/  IMAD R22, R9, R156, RZ ;  /* 0x0000009c09167224 */ /* 0x000fce00078e02ff */
.L_x_268:
[----:B------:R-:W-:Y:S05]  /*64c0*/  BSYNC B1 ;  /* 0x0000000000017941 */ /* 0x000fea0003800000 */
.L_x_267:
[----:B------:R-:W-:Y:S01]  /*64d0*/  @!P3 IMAD R75, R75, R155, R22 ;  /* 0x0000009b4b4bb224 */ /* 0x000fe200078e0216 */
[----:B------:R-:W-:Y:S04]  /*64e0*/  BSSY B1, `(.L_x_269) ;  /* 0x0000006000017945 */ /* 0x000fe80003800000 */
[----:B------:R0:W-:Y:S01]  /*64f0*/  @!P3 STG.E.U8 desc[UR36][R10.64+0x61], R75 ;  /* 0x0000614b0a00b986 */ /* 0x0001e2000c101124 */
[----:B------:R-:W-:Y:S05]  /*6500*/  @P5 BRA `(.L_x_270) ;  /* 0x00000000000c5947 */ /* 0x000fea0003800000 */
[----:B--2---:R-:W0:Y:S02]  /*6510*/  LDG.E.U8 R157, desc[UR36][R4.64+0x68] ;  /* 0x00006824049d7981 */ /* 0x004e24000c1e1100 */
[----:B0-----:R-:W-:-:S05]  /*6520*/  PRMT R9, R157, 0x8880, RZ ;  /* 0x000088809d097816 */ /* 0x001fca00000000ff */
[----:B------:R-:W-:-:S07]  /*6530*/  IMAD R22, R9, R156, RZ ;  /* 0x0000009c09167224 */ /* 0x000fce00078e02ff */
.L_x_270:
[----:B------:R-:W-:Y:S05]  /*6540*/  BSYNC B1 ;  /* 0x0000000000017941 */ /* 0x000fea0003800000 */
.L_x_269:
[----:B0-----:R-:W-:Y:S01]  /*6550*/  @!P5 IMAD R9, R76, R155, R22 ;  /* 0x0000009b4c09d224 */ /* 0x001fe200078e0216 */
[----:B------:R-:W-:Y:S04]  /*6560*/  BSSY B1, `(.L_x_271) ;  /* 0x0000006000017945 */ /* 0x000fe80003800000 */
[----:B------:R0:W-:Y:S01]  /*6570*/  @!P5 STG.E.U8 desc[UR36][R6.64+0x68], R9 ;  /* 0x000068090600d986 */ /* 0x0001e2000c101124 */
[----:B------:R-:W-:Y:S05]  /*6580*/  @P1 BRA `(.L_x_272) ;  /* 0x00000000000c1947 */ /* 0x000fea0003800000 */
[----:B--2---:R-:W0:Y:S02]  /*6590*/  LDG.E.U8 R157, desc[UR36][R4.64+0x69] ;  /* 0x00006924049d7981 */ /* 0x004e24000c1e1100 */
[----:B0-----:R-:W-:-:S05]  /*65a0*/  PRMT R9, R157, 0x8880, RZ ;  /* 0x000088809d097816 */ /* 0x001fca00000000ff */
[----:B------:R-:W-:-:S07]  /*65b0*/  IMAD R22, R9, R156, RZ ;  /* 0x0000009c09167224 */ /* 0x000fce00078e02ff */
.L_x_272:
[----:B------:R-:W-:Y:S05]  /*65c0*/  BSYNC B1 ;  /* 0x0000000000017941 */ /* 0x000fea0003800000 */
.L_x_271:
        /* <DEDUP_REMOVED lines=11> */
.L_x_274:
[----:B------:R-:W-:Y:S05]  /*6680*/  BSYNC B1 ;  /* 0x0000000000017941 */ /* 0x000fea0003800000 */
.L_x_273:
[----:B0-----:R-:W-:Y:S01]  /*6690*/  @!P4 IMAD R9, R78, R155, R22 ;  /* 0x0000009b4e09c224 */ /* 0x001fe200078e0216 */
[----:B------:R-:W-:Y:S04]  /*66a0*/  BSSY B1, `(.L_x_275) ;  /* 0x0000006000017945 */ /* 0x000fe80003800000 */
[----:B------:R0:W-:Y:S01]  /*66b0*/  @!P4 STG.E.U8 desc[UR36][R10.64+0x68], R9 ;  /* 0x000068090a00c986 */ /* 0x0001e2000c101124 */
[----:B------:R-:W-:Y:S05]  /*66c0*/  @P3 BRA `(.L_x_276) ;  /* 0x00000000000c3947 */ /* 0x000fea0003800000 */
[----:B--2---:R-:W0:Y:S02]  /*66d0*/  LDG.E.U8 R157, desc[UR36][R12.64+0x69] ;  /* 0x000069240c9d7981 */ /* 0x004e24000c1e1100 */
[----:B0-----:R-:W-:-:S05]  /*66e0*/  PRMT R9, R157, 0x8880, RZ ;  /* 0x000088809d097816 */ /* 0x001fca00000000ff */
[----:B------:R-:W-:-:S07]  /*66f0*/  IMAD R22, R9, R156, RZ ;  /* 0x0000009c09167224 */ /* 0x000fce00078e02ff */
.L_x_276:
[----:B------:R-:W-:Y:S05]  /*6700*/  BSYNC B1 ;  /* 0x0000000000017941 */ /* 0x000fea0003800000 */
.L_x_275:
[----:B------:R-:W-:Y:S01]  /*6710*/  @!P3 IMAD R79, R79, R155, R22 ;  /* 0x0000009b4f4fb224 */ /* 0x000fe200078e0216 */
[----:B------:R-:W-:Y:S04]  /*6720*/  BSSY B1, `(.L_x_277) ;  /* 0x0000006000017945 */ /* 0x000fe80003800000 */
[----:B------:R0:W-:Y:S01]  /*6730*/  @!P3 STG.E.U8 desc[UR36][R10.64+0x69], R79 ;  /* 0x0000694f0a00b986 */ /* 0x0001e2000c101124 */
[----:B------:R-:W-:Y:S05]  /*6740*/  @P5 BRA `(.L_x_278) ;  /* 0x00000000000c5947 */ /* 0x000fea0003800000 */
[----:B--2---:R-:W0:Y:S02]  /*6750*/  LDG.E.U8 R157, desc[UR36][R4.64+0x70] ;  /* 0x00007024049d7981 */ /* 0x004e24000c1e1100 */
[----:B0-----:R-:W-:-:S05]  /*6760*/  PRMT R9, R157, 0x8880, RZ ;  /* 0x000088809d097816 */ /* 0x001fca00000000ff */
[----:B------:R-:W-:-:S07]  /*6770*/  IMAD R22, R9, R156, RZ ;  /* 0x0000009c09167224 */ /* 0x000fce00078e02ff */
.L_x_278:
[----:B------:R-:W-:Y:S05]  /*6780*/  BSYNC B1 ;  /* 0x0000000000017941 */ /* 0x000fea0003800000 */
.L_x_277:
[----:B0-----:R-:W-:Y:S01]  /*6790*/  @!P5 IMAD R9, R80, R155, R22 ;  /* 0x0000009b5009d224 */ /* 0x001fe200078e0216 */
[----:B------:R-:W-:Y:S04]  /*67a0*/  BSSY B1, `(.L_x_279) ;  /* 0x0000006000017945 */ /* 0x000fe80003800000 */
[----:B------:R0:W-:Y:S01]  /*67b0*/  @!P5 STG.E.U8 desc[UR36][R6.64+0x70], R9 ;  /* 0x000070090600d986 */ /* 0x0001e2000c101124 */
[----:B------:R-:W-:Y:S05]  /*67c0*/  @P1 BRA `(.L_x_280) ;  /* 0x00000000000c1947 */ /* 0x000fea0003800000 */
[----:B--2---:R-:W0:Y:S02]  /*67d0*/  LDG.E.U8 R157, desc[UR36][R4.64+0x71] ;  /* 0x00007124049d7981 */ /* 0x004e24000c1e1100 */
[----:B0-----:R-:W-:-:S05]  /*67e0*/  PRMT R9, R157, 0x8880, RZ ;  /* 0x000088809d097816 */ /* 0x001fca00000000ff */
[----:B------:R-:W-:-:S07]  /*67f0*/  IMAD R22, R9, R156, RZ ;  /* 0x0000009c09167224 */ /* 0x000fce00078e02ff */
.L_x_280:
[----:B------:R-:W-:Y:S05]  /*6800*/  BSYNC B1 ;  /* 0x0000000000017941 */ /* 0x000fea0003800000 */
.L_x_279:
[----:B------:R-:W-:Y:S01]  /*6810*/  ISETP.LT.OR P4, PT, R3, 0x71, !P0 ;  /* 0x000000710300780c */ /* 0x000fe20004781670 */
[----:B------:R-:W-:Y:S01]  /*6820*/  @!P1 IMAD R81, R81, R155, R22 ;  /* 0x0000009b51519224 */ /* 0x000fe200078e0216 */
[----:B------:R-:W-:Y:S01]  /*6830*/  BSSY B1, `(.L_x_281) ;  /* 0x000000a000017945 */ /* 0x000fe20003800000 */
[C---:B------:R-:W-:Y:S02]  /*6840*/  ISETP.LT.OR P3, PT, R3.reuse, 0x72, !P0 ;  /* 0x000000720300780c */ /* 0x040fe40004761670 */
        /* <DEDUP_REMOVED lines=8> */
.L_x_282:
[----:B------:R-:W-:Y:S05]  /*68d0*/  BSYNC B1 ;  /* 0x0000000000017941 */ /* 0x000fea0003800000 */
.L_x_281:
[----:B0-----:R-:W-:Y:S01]  /*68e0*/  @!P4 IMAD R9, R82, R155, R22 ;  /* 0x0000009b5209c224 */ /* 0x001fe200078e0216 */
[----:B------:R-:W-:Y:S04]  /*68f0*/  BSSY B1, `(.L_x_283) ;  /* 0x0000006000017945 */ /* 0x000fe80003800000 */
[----:B------:R0:W-:Y:S01]  /*6900*/  @!P4 STG.E.U8 desc[UR36][R10.64+0x70], R9 ;  /* 0x000070090a00c986 */ /* 0x0001e2000c101124 */
[----:B------:R-:W-:Y:S05]  /*6910*/  @P3 BRA `(.L_x_284) ;  /* 0x00000000000c3947 */ /* 0x000fea0003800000 */
[----:B--2---:R-:W0:Y:S02]  /*6920*/  LDG.E.U8 R157, desc[UR36][R12.64+0x71] ;  /* 0x000071240c9d7981 */ /* 0x004e24000c1e1100 */
[----:B0-----:R-:W-:-:S05]  /*6930*/  PRMT R9, R157, 0x8880, RZ ;  /* 0x000088809d097816 */ /* 0x001fca00000000ff */
[----:B------:R-:W-:-:S07]  /*6940*/  IMAD R22, R9, R156, RZ ;  /* 0x0000009c09167224 */ /* 0x000fce00078e02ff */
.L_x_284:
[----:B------:R-:W-:Y:S05]  /*6950*/  BSYNC B1 ;  /* 0x0000000000017941 */ /* 0x000fea0003800000 */
.L_x_283:
[----:B------:R-:W-:Y:S01]  /*6960*/  @!P3 IMAD R83, R83, R155, R22 ;  /* 0x0000009b5353b224 */ /* 0x000fe200078e0216 */
[----:B------:R-:W-:Y:S04]  /*6970*/  BSSY B1, `(.L_x_285) ;  /* 0x0000006000017945 */ /* 0x000fe80003800000 */
[----:B------:R0:W-:Y:S01]  /*6980*/  @!P3 STG.E.U8 desc[UR36][R10.64+0x71], R83 ;  /* 0x000071530a00b986 */ /* 0x0001e2000c101124 */
[----:B------:R-:W-:Y:S05]  /*6990*/  @P1 BRA `(.L_x_286) ;  /* 0x00000000000c1947 */ /* 0x000fea0003800000 */
[----:B--2---:R-:W0:Y:S02]  /*69a0*/  LDG.E.U8 R157, desc[UR36][R4.64+0x78] ;  /* 0x00007824049d7981 */ /* 0x004e24000c1e1100 */
[----:B0-----:R-:W-:-:S05]  /*69b0*/  PRMT R9, R157, 0x8880, RZ ;  /* 0x000088809d097816 */ /* 0x001fca00000000ff */
[----:B------:R-:W-:-:S07]  /*69c0*/  IMAD R22, R9, R156, RZ ;  /* 0x0000009c09167224 */ /* 0x000fce00078e02ff */
.L_x_286:
[----:B------:R-:W-:Y:S05]  /*69d0*/  BSYNC B1 ;  /* 0x0000000000017941 */ /* 0x000fea0003800000 */
.L_x_285:
[----:B0-----:R-:W-:Y:S01]  /*69e0*/  @!P1 IMAD R9, R84, R155, R22 ;  /* 0x0000009b54099224 */ /* 0x001fe200078e0216 */
[----:B------:R-:W-:Y:S04]  /*69f0*/  BSSY B1, `(.L_x_287) ;  /* 0x0000006000017945 */ /* 0x000fe80003800000 */
[----:B------:R0:W-:Y:S01]  /*6a00*/  @!P1 STG.E.U8 desc[UR36][R6.64+0x78], R9 ;  /* 0x0000780906009986 */ /* 0x0001e2000c101124 */
[----:B------:R-:W-:Y:S05]  /*6a10*/  @P2 BRA `(.L_x_288) ;  /* 0x00000000000c2947 */ /* 0x000fea0003800000 */
[----:B--2---:R-:W0:Y:S02]  /*6a20*/  LDG.E.U8 R157, desc[UR36][R4.64+0x79] ;  /* 0x00007924049d7981 */ /* 0x004e24000c1e1100 */
[----:B0-----:R-:W-:-:S05]  /*6a30*/  PRMT R9, R157, 0x8880, RZ ;  /* 0x000088809d097816 */ /* 0x001fca00000000ff */
[----:B------:R-:W-:-:S07]  /*6a40*/  IMAD R22, R9, R156, RZ ;  /* 0x0000009c09167224 */ /* 0x000fce00078e02ff */
.L_x_288:
[----:B------:R-:W-:Y:S05]  /*6a50*/  BSYNC B1 ;  /* 0x0000000000017941 */ /* 0x000fea0003800000 */
.L_x_287:
[----:B------:R-:W-:Y:S01]  /*6a60*/  @!P2 IMAD R85, R85, R155, R22 ;  /* 0x0000009b5555a224 */ /* 0x000fe200078e0216 */
[----:B------:R-:W-:Y:S04]  /*6a70*/  BSSY B1, `(.L_x_289) ;  /* 0x0000006000017945 */ /* 0x000fe80003800000 */
[----:B------:R0:W-:Y:S01]  /*6a80*/  @!P2 STG.E.U8 desc[UR36][R6.64+0x79], R85 ;  /* 0x000079550600a986 */ /* 0x0001e2000c101124 */
[----:B------:R-:W-:Y:S05]  /*6a90*/  @P5 BRA `(.L_x_290) ;  /* 0x00000000000c5947 */ /* 0x000fea0003800000 */
[----:B--2---:R-:W2:Y:S02]  /*6aa0*/  LDG.E.U8 R157, desc[UR36][R12.64+0x78] ;  /* 0x000078240c9d7981 */ /* 0x004ea4000c1e1100 */
[----:B--2---:R-:W-:-:S05]  /*6ab0*/  PRMT R5, R157, 0x8880, RZ ;  /* 0x000088809d057816 */ /* 0x004fca00000000ff */
[----:B------:R-:W-:-:S07]  /*6ac0*/  IMAD R22, R5, R156, RZ ;  /* 0x0000009c05167224 */ /* 0x000fce00078e02ff */
.L_x_290:
[----:B------:R-:W-:Y:S05]  /*6ad0*/  BSYNC B1 ;  /* 0x0000000000017941 */ /* 0x000fea0003800000 */
.L_x_289:
[----:B------:R-:W-:Y:S01]  /*6ae0*/  @!P5 IMAD R5, R86, R155, R22 ;  /* 0x0000009b5605d224 */ /* 0x000fe200078e0216 */
[----:B------:R-:W-:Y:S01]  /*6af0*/  ISETP.LT.OR P0, PT, R3, 0x7a, !P0 ;  /* 0x0000007a0300780c */ /* 0x000fe20004701670 */
[----:B------:R-:W-:Y:S03]  /*6b00*/  BSSY B1, `(.L_x_291) ;  /* 0x0000006000017945 */ /* 0x000fe60003800000 */
[----:B------:R0:W-:Y:S09]  /*6b10*/  @!P5 STG.E.U8 desc[UR36][R10.64+0x78], R5 ;  /* 0x000078050a00d986 */ /* 0x0001f2000c101124 */
[----:B------:R-:W-:Y:S05]  /*6b20*/  @P0 BRA `(.L_x_292) ;  /* 0x00000000000c0947 */ /* 0x000fea0003800000 */
[----:B--2---:R-:W2:Y:S02]  /*6b30*/  LDG.E.U8 R157, desc[UR36][R12.64+0x79] ;  /* 0x000079240c9d7981 */ /* 0x004ea4000c1e1100 */
[----:B--2---:R-:W-:-:S05]  /*6b40*/  PRMT R3, R157, 0x8880, RZ ;  /* 0x000088809d037816 */ /* 0x004fca00000000ff */
[----:B------:R-:W-:-:S07]  /*6b50*/  IMAD R22, R3, R156, RZ ;  /* 0x0000009c03167224 */ /* 0x000fce00078e02ff */
.L_x_292:
[----:B------:R-:W-:Y:S05]  /*6b60*/  BSYNC B1 ;  /* 0x0000000000017941 */ /* 0x000fea0003800000 */
.L_x_291:
[----:B------:R-:W-:Y:S01]  /*6b70*/  IMAD R87, R87, R155, R22 ;  /* 0x0000009b57577224 */ /* 0x000fe200078e0216 */
[----:B------:R-:W-:Y:S06]  /*6b80*/  @P0 BRA `(.L_x_293) ;  /* 0x0000001800180947 */ /* 0x000fec0003800000 */
[----:B------:R0:W-:Y:S01]  /*6b90*/  STG.E.U8 desc[UR36][R10.64+0x79], R87 ;  /* 0x000079570a007986 */ /* 0x0001e2000c101124 */
[----:B------:R-:W-:Y:S05]  /*6ba0*/  BRA `(.L_x_293) ;  /* 0x0000001800107947 */ /* 0x000fea0003800000 */
.L_x_36:
[C---:B------:R-:W-:Y:S02]  /*6bb0*/  ISETP.GE.AND P2, PT, R0.reuse, 0x1, PT ;  /* 0x000000010000780c */ /* 0x040fe40003f46270 */
[----:B------:R-:W-:Y:S02]  /*6bc0*/  ISETP.GE.AND P0, PT, R0, 0x9, PT ;  /* 0x000000090000780c */ /* 0x000fe40003f06270 */
[C---:B------:R-:W-:Y:S02]  /*6bd0*/  ISETP.LT.OR P3, PT, R3.reuse, 0x1, !P2 ;  /* 0x000000010300780c */ /* 0x040fe40005761670 */
[C---:B------:R-:W-:Y:S02]  /*6be0*/  ISETP.LT.OR P5, PT, R3.reuse, 0x2, !P2 ;  /* 0x000000020300780c */ /* 0x040fe400057a1670 */
[C---:B------:R-:W-:Y:S02]  /*6bf0*/  ISETP.LT.OR P1, PT, R3.reuse, 0x1, !P0 ;  /* 0x000000010300780c */ /* 0x040fe40004721670 */
[----:B------:R-:W-:-:S07]  /*6c00*/  ISETP.LT.OR P4, PT, R3, 0x2, !P0 ;  /* 0x000000020300780c */ /* 0x000fce0004781670 */
[-C--:B------:R-:W-:Y:S02]  /*6c10*/  @!P3 IMAD R5, R88, R155.reuse, RZ ;  /* 0x0000009b5805b224 */ /* 0x080fe400078e02ff */
[-C--:B------:R-:W-:Y:S02]  /*6c20*/  @!P5 IMAD R89, R89, R155.reuse, RZ ;  /* 0x0000009b5959d224 */ /* 0x080fe400078e02ff */
[-C--:B------:R-:W-:Y:S01]  /*6c30*/  @!P1 IMAD R13, R90, R155.reuse, RZ ;  /* 0x0000009b5a0d9224 */ /* 0x080fe200078e02ff */
[----:B------:R0:W-:Y:S01]  /*6c40*/  @!P3 STG.E.U8 desc[UR36][R160.64], R5 ;  /* 0x00000005a000b986 */ /* 0x0001e2000c101124 */
[----:B------:R-:W-:Y:S01]  /*6c50*/  ISETP.LT.OR P3, PT, R3, 0x9, !P2 ;  /* 0x000000090300780c */ /* 0x000fe20005761670 */
[----:B------:R-:W-:Y:S02]  /*6c60*/  @!P4 IMAD R91, R91, R155, RZ ;  /* 0x0000009b5b5bc224 */ /* 0x000fe400078e02ff */
[----:B------:R-:W-:Y:S01]  /*6c70*/  @!P5 STG.E.U8 desc[UR36][R160.64+0x1], R89 ;  /* 0x00000159a000d986 */ /* 0x000fe2000c101124 */
[----:B------:R-:W-:-:S03]  /*6c80*/  ISETP.LT.OR P5, PT, R3, 0xa, !P2 ;  /* 0x0000000a0300780c */ /* 0x000fc600057a1670 */
[----:B------:R1:W-:Y:S01]  /*6c90*/  @!P1 STG.E.U8 desc[UR36][R8.64], R13 ;  /* 0x0000000d08009986 */ /* 0x0003e2000c101124 */
[----:B------:R-:W-:-:S03]  /*6ca0*/  ISETP.LT.OR P1, PT, R3, 0x9, !P0 ;  /* 0x000000090300780c */ /* 0x000fc60004721670 */
[----:B------:R-:W-:Y:S01]  /*6cb0*/  @!P4 STG.E.U8 desc[UR36][R8.64+0x1], R91 ;  /* 0x0000015b0800c986 */ /* 0x000fe2000c101124 */
[----:B------:R-:W-:Y:S01]  /*6cc0*/  ISETP.LT.OR P4, PT, R3, 0xa, !P0 ;  /* 0x0000000a0300780c */ /* 0x000fe20004781670 */
[----:B------:R-:W-:-:S04]  /*6cd0*/  @!P3 IMAD R15, R92, R155, RZ ;  /* 0x0000009b5c0fb224 */ /* 0x000fc800078e02ff */
[-C--:B------:R-:W-:Y:S01]  /*6ce0*/  @!P5 IMAD R93, R93, R155.reuse, RZ ;  /* 0x0000009b5d5dd224 */ /* 0x080fe200078e02ff */
[----:B------:R3:W-:Y:S01]  /*6cf0*/  @!P3 STG.E.U8 desc[UR36][R160.64+0x8], R15 ;  /* 0x0000080fa000b986 */ /* 0x0007e2000c101124 */
[C---:B------:R-:W-:Y:S02]  /*6d00*/  ISETP.LT.OR P3, PT, R3.reuse, 0x11, !P2 ;  /* 0x000000110300780c */ /* 0x040fe40005761670 */
[-C--:B0-----:R-:W-:Y:S01]  /*6d10*/  @!P1 IMAD R5, R94, R155.reuse, RZ ;  /* 0x0000009b5e059224 */ /* 0x081fe200078e02ff */
[----:B------:R-:W-:Y:S01]  /*6d20*/  @!P5 STG.E.U8 desc[UR36][R160.64+0x9], R93 ;  /* 0x0000095da000d986 */ /* 0x000fe2000c101124 */
[----:B------:R-:W-:Y:S02]  /*6d30*/  ISETP.LT.OR P5, PT, R3, 0x12, !P2 ;  /* 0x000000120300780c */ /* 0x000fe400057a1670 */
[----:B------:R-:W-:Y:S01]  /*6d40*/  @!P4 IMAD R95, R95, R155, RZ ;  /* 0x0000009b5f5fc224 */ /* 0x000fe200078e02ff */
[----:B------:R0:W-:Y:S01]  /*6d50*/  @!P1 STG.E.U8 desc[UR36][R8.64+0x8], R5 ;  /* 0x0000080508009986 */ /* 0x0001e2000c101124 */
[----:B------:R-:W-:-:S03]  /*6d60*/  ISETP.LT.OR P1, PT, R3, 0x11, !P0 ;  /* 0x000000110300780c */ /* 0x000fc60004721670 */
[----:B------:R-:W-:Y:S01]  /*6d70*/  @!P4 STG.E.U8 desc[UR36][R8.64+0x9], R95 ;  /* 0x0000095f0800c986 */ /* 0x000fe2000c101124 */
[----:B------:R-:W-:Y:S01]  /*6d80*/  ISETP.LT.OR P4, PT, R3, 0x12, !P0 ;  /* 0x000000120300780c */ /* 0x000fe20004781670 */
[----:B-1----:R-:W-:-:S04]  /*6d90*/  @!P3 IMAD R13, R96, R155, RZ ;  /* 0x0000009b600db224 */ /* 0x002fc800078e02ff */
[-C--:B------:R-:W-:Y:S01]  /*6da0*/  @!P5 IMAD R97, R97, R155.reuse, RZ ;  /* 0x0000009b6161d224 */ /* 0x080fe200078e02ff */
[----:B------:R1:W-:Y:S01]  /*6db0*/  @!P3 STG.E.U8 desc[UR36][R160.64+0x10], R13 ;  /* 0x0000100da000b986 */ /* 0x0003e2000c101124 */
[C---:B------:R-:W-:Y:S02]  /*6dc0*/  ISETP.LT.OR P3, PT, R3.reuse, 0x19, !P2 ;  /* 0x000000190300780c */ /* 0x040fe40005761670 */
[-C--:B---3--:R-:W-:Y:S01]  /*6dd0*/  @!P1 IMAD R15, R98, R155.reuse, RZ ;  /* 0x0000009b620f9224 */ /* 0x088fe200078e02ff */
[----:B------:R-:W-:Y:S01]  /*6de0*/  @!P5 STG.E.U8 desc[UR36][R160.64+0x11], R97 ;  /* 0x00001161a000d986 */ /* 0x000fe2000c101124 */
[----:B------:R-:W-:Y:S02]  /*6df0*/  ISETP.LT.OR P5, PT, R3, 0x1a, !P2 ;  /* 0x0000001a0300780c */ /* 0x000fe400057a1670 */
[----:B------:R-:W-:Y:S01]  /*6e00*/  @!P4 IMAD R99, R99, R155, RZ ;  /* 0x0000009b6363c224 */ /* 0x000fe200078e02ff */
[----:B------:R3:W-:Y:S01]  /*6e10*/  @!P1 STG.E.U8 desc[UR36][R8.64+0x10], R15 ;  /* 0x0000100f08009986 */ /* 0x0007e2000c101124 */
[----:B------:R-:W-:-:S03]  /*6e20*/  ISETP.LT.OR P1, PT, R3, 0x19, !P0 ;  /* 0x000000190300780c */ /* 0x000fc60004721670 */
[----:B------:R-:W-:Y:S01]  /*6e30*/  @!P4 STG.E.U8 desc[UR36][R8.64+0x11], R99 ;  /* 0x000011630800c986 */ /* 0x000fe2000c101124 */
[----:B------:R-:W-:Y:S01]  /*6e40*/  ISETP.LT.OR P4, PT, R3, 0x1a, !P0 ;  /* 0x0000001a0300780c */ /* 0x000fe20004781670 */
[----:B0-----:R-:W-:-:S04]  /*6e50*/  @!P3 IMAD R5, R100, R155, RZ ;  /* 0x0000009b6405b224 */ /* 0x001fc800078e02ff */
[-C--:B------:R-:W-:Y:S01]  /*6e60*/  @!P5 IMAD R101, R101, R155.reuse, RZ ;  /* 0x0000009b6565d224 */ /* 0x080fe200078e02ff */
[----:B------:R0:W-:Y:S01]  /*6e70*/  @!P3 STG.E.U8 desc[UR36][R160.64+0x18], R5 ;  /* 0x00001805a000b986 */ /* 0x0001e2000c101124 */
[C---:B------:R-:W-:Y:S02]  /*6e80*/  ISETP.LT.OR P3, PT, R3.reuse, 0x21, !P2 ;  /* 0x000000210300780c */ /* 0x040fe40005761670 */
[-C--:B-1----:R-:W-:Y:S01]  /*6e90*/  @!P1 IMAD R13, R102, R155.reuse, RZ ;  /* 0x0000009b660d9224 */ /* 0x082fe200078e02ff */
[----:B------:R-:W-:Y:S01]  /*6ea0*/  @!P5 STG.E.U8 desc[UR36][R160.64+0x19], R101 ;  /* 0x00001965a000d986 */ /* 0x000fe2000c101124 */
[----:B------:R-:W-:Y:S02]  /*6eb0*/  ISETP.LT.OR P5, PT, R3, 0x22, !P2 ;  /* 0x000000220300780c */ /* 0x000fe400057a1670 */
[----:B------:R-:W-:Y:S01]  /*6ec0*/  @!P4 IMAD R103, R103, R155, RZ ;  /* 0x0000009b6767c224 */ /* 0x000fe200078e02ff */
[----:B------:R1:W-:Y:S01]  /*6ed0*/  @!P1 STG.E.U8 desc[UR36][R8.64+0x18], R13 ;  /* 0x0000180d08009986 */ /* 0x0003e2000c101124 */
[----:B------:R-:W-:-:S03]  /*6ee0*/  ISETP.LT.OR P1, PT, R3, 0x21, !P0 ;  /* 0x000000210300780c */ /* 0x000fc60004721670 */
[----:B------:R-:W-:Y:S01]  /*6ef0*/  @!P4 STG.E.U8 desc[UR36][R8.64+0x19], R103 ;  /* 0x000019670800c986 */ /* 0x000fe2000c101124 */
[----:B------:R-:W-:Y:S01]  /*6f00*/  ISETP.LT.OR P4, PT, R3, 0x22, !P0 ;  /* 0x000000220300780c */ /* 0x000fe20004781670 */
[----:B---3--:R-:W-:-:S04]  /*6f10*/  @!P3 IMAD R15, R104, R155, RZ ;  /* 0x0000009b680fb224 */ /* 0x008fc800078e02ff */
        /* <DEDUP_REMOVED lines=128> */
[----:B------:R-:W-:-:S02]  /*7720*/  ISETP.GE.AND P1, PT, R0, 0x81, PT ;  /* 0x000000810000780c */ /* 0x000fc40003f26270 */
[C---:B------:R-:W-:Y:S01]  /*7730*/  ISETP.LT.OR P5, PT, R3.reuse, 0x79, !P0 ;  /* 0x000000790300780c */ /* 0x040fe200047a1670 */
[----:B------:R-:W-:Y:S01]  /*7740*/  @!P4 STG.E.U8 desc[UR36][R8.64+0x71], R147 ;  /* 0x000071930800c986 */ /* 0x000fe2000c101124 */
[C---:B------:R-:W-:Y:S01]  /*7750*/  ISETP.LT.OR P0, PT, R3.reuse, 0x7a, !P0 ;  /* 0x0000007a0300780c */ /* 0x040fe20004701670 */
[----:B0-----:R-:W-:Y:S01]  /*7760*/  @!P3 IMAD R5, R148, R155, RZ ;  /* 0x0000009b9405b224 */ /* 0x001fe200078e02ff */
[----:B------:R-:W-:-:S03]  /*7770*/  ISETP.LT.OR P4, PT, R3, 0x1, !P1 ;  /* 0x000000010300780c */ /* 0x000fc60004f81670 */
[----:B------:R-:W-:Y:S01]  /*7780*/  @!P2 IMAD R149, R149, R155, RZ ;  /* 0x0000009b9595a224 */ /* 0x000fe200078e02ff */
[----:B------:R0:W-:Y:S01]  /*7790*/  @!P3 STG.E.U8 desc[UR36][R160.64+0x78], R5 ;  /* 0x00007805a000b986 */ /* 0x0001e2000c101124 */
[----:B------:R-:W-:-:S03]  /*77a0*/  ISETP.LT.OR P3, PT, R3, 0x2, !P1 ;  /* 0x000000020300780c */ /* 0x000fc60004f61670 */
[----:B------:R-:W-:Y:S01]  /*77b0*/  @!P2 STG.E.U8 desc[UR36][R160.64+0x79], R149 ;  /* 0x00007995a000a986 */ /* 0x000fe2000c101124 */
[-C--:B-1----:R-:W-:Y:S01]  /*77c0*/  @!P5 IMAD R13, R150, R155.reuse, RZ ;  /* 0x0000009b960dd224 */ /* 0x082fe200078e02ff */
[----:B------:R-:W-:Y:S01]  /*77d0*/  ISETP.GE.AND P2, PT, R0, 0x89, PT ;  /* 0x000000890000780c */ /* 0x000fe20003f46270 */
[-C--:B------:R-:W-:Y:S02]  /*77e0*/  @!P0 IMAD R151, R151, R155.reuse, RZ ;  /* 0x0000009b97978224 */ /* 0x080fe400078e02ff */
[----:B---3--:R-:W-:Y:S01]  /*77f0*/  @!P4 IMAD R15, R24, R155, RZ ;  /* 0x0000009b180fc224 */ /* 0x008fe200078e02ff */
[----:B------:R1:W-:Y:S01]  /*7800*/  @!P5 STG.E.U8 desc[UR36][R8.64+0x78], R13 ;  /* 0x0000780d0800d986 */ /* 0x0003e2000c101124 */
[----:B------:R-:W-:-:S03]  /*7810*/  ISETP.LT.OR P5, PT, R3, 0x1, !P2 ;  /* 0x000000010300780c */ /* 0x000fc600057a1670 */
[----:B------:R-:W-:Y:S01]  /*7820*/  @!P3 IMAD R25, R25, R155, RZ ;  /* 0x0000009b1919b224 */ /* 0x000fe200078e02ff */
[----:B------:R-:W-:Y:S01]  /*7830*/  @!P0 STG.E.U8 desc[UR36][R8.64+0x79], R151 ;  /* 0x0000799708008986 */ /* 0x000fe2000c101124 */
[----:B------:R-:W-:-:S03]  /*7840*/  ISETP.LT.OR P0, PT, R3, 0x2, !P2 ;  /* 0x000000020300780c */ /* 0x000fc60005701670 */
[----:B------:R-:W-:Y:S01]  /*7850*/  @!P4 STG.E.U8 desc[UR36][R6.64], R15 ;  /* 0x0000000f0600c986 */ /* 0x000fe2000c101124 */
        /* <DEDUP_REMOVED lines=19> */
[-C--:B------:R-:W-:Y:S01]  /*7990*/  @!P4 IMAD R9, R32, R155.reuse, RZ ;  /* 0x0000009b2009c224 */ /* 0x080fe200078e02ff */
        /* <DEDUP_REMOVED lines=127> */
[----:B-1----:R-:W-:-:S04]  /*8190*/  @!P5 IMAD R13, R74, R155, RZ ;  /* 0x0000009b4a0dd224 */ /* 0x002fc800078e02ff */
        /* <DEDUP_REMOVED lines=12> */
[----:B------:R-:W-:-:S04]  /*8260*/  @!P0 IMAD R9, R78, R155, RZ ;  /* 0x0000009b4e098224 */ /* 0x000fc800078e02ff */
[-C--:B------:R-:W-:Y:S01]  /*8270*/  @!P4 IMAD R79, R79, R155.reuse, RZ ;  /* 0x0000009b4f4fc224 */ /* 0x080fe200078e02ff */
[----:B------:R1:W-:Y:S01]  /*8280*/  @!P0 STG.E.U8 desc[UR36][R10.64+0x68], R9 ;  /* 0x000068090a008986 */ /* 0x0003e2000c101124 */
[----:B------:R-:W-:Y:S02]  /*8290*/  ISETP.LT.OR P0, PT, R3, 0x71, !P2 ;  /* 0x000000710300780c */ /* 0x000fe40005701670 */
[----:B------:R-:W-:Y:S01]  /*82a0*/  @!P3 IMAD R81, R81, R155, RZ ;  /* 0x0000009b5151b224 */ /* 0x000fe200078e02ff */
[----:B------:R3:W-:Y:S01]  /*82b0*/  @!P4 STG.E.U8 desc[UR36][R10.64+0x69], R79 ;  /* 0x0000694f0a00c986 */ /* 0x0007e2000c101124 */
[----:B------:R-:W-:-:S03]  /*82c0*/  ISETP.LT.OR P4, PT, R3, 0x72, !P2 ;  /* 0x000000720300780c */ /* 0x000fc60005781670 */
[----:B------:R3:W-:Y:S01]  /*82d0*/  @!P3 STG.E.U8 desc[UR36][R6.64+0x71], R81 ;  /* 0x000071510600b986 */ /* 0x0007e2000c101124 */
[C---:B------:R-:W-:Y:S02]  /*82e0*/  ISETP.LT.OR P3, PT, R3.reuse, 0x79, !P1 ;  /* 0x000000790300780c */ /* 0x040fe40004f61670 */
[C---:B------:R-:W-:Y:S01]  /*82f0*/  ISETP.LT.OR P1, PT, R3.reuse, 0x7a, !P1 ;  /* 0x0000007a0300780c */ /* 0x040fe20004f21670 */
[----:B------:R3:W-:Y:S01]  /*8300*/  @!P5 STG.E.U8 desc[UR36][R6.64+0x70], R13 ;  /* 0x0000700d0600d986 */ /* 0x0007e2000c101124 */
[C---:B------:R-:W-:Y:S02]  /*8310*/  ISETP.LT.OR P5, PT, R3.reuse, 0x79, !P2 ;  /* 0x000000790300780c */ /* 0x040fe400057a1670 */
[----:B------:R-:W-:Y:S01]  /*8320*/  ISETP.LT.OR P2, PT, R3, 0x7a, !P2 ;  /* 0x0000007a0300780c */ /* 0x000fe20005741670 */
[-C--:B------:R-:W-:Y:S02]  /*8330*/  @!P0 IMAD R3, R82, R155.reuse, RZ ;  /* 0x0000009b52038224 */ /* 0x080fe400078e02ff */
[----:B------:R-:W-:-:S03]  /*8340*/  @!P4 IMAD R83, R83, R155, RZ ;  /* 0x0000009b5353c224 */ /* 0x000fc600078e02ff */
[----:B------:R3:W-:Y:S01]  /*8350*/  @!P0 STG.E.U8 desc[UR36][R10.64+0x70], R3 ;  /* 0x000070030a008986 */ /* 0x0007e2000c101124 */
[-C--:B0-----:R-:W-:Y:S02]  /*8360*/  @!P3 IMAD R5, R84, R155.reuse, RZ ;  /* 0x0000009b5405b224 */ /* 0x081fe400078e02ff */
[-C--:B------:R-:W-:Y:S01]  /*8370*/  @!P1 IMAD R85, R85, R155.reuse, RZ ;  /* 0x0000009b55559224 */ /* 0x080fe200078e02ff */
[----:B------:R3:W-:Y:S01]  /*8380*/  @!P4 STG.E.U8 desc[UR36][R10.64+0x71], R83 ;  /* 0x000071530a00c986 */ /* 0x0007e2000c101124 */
[-C--:B-1----:R-:W-:Y:S02]  /*8390*/  @!P5 IMAD R9, R86, R155.reuse, RZ ;  /* 0x0000009b5609d224 */ /* 0x082fe400078e02ff */
[----:B------:R-:W-:Y:S01]  /*83a0*/  @!P2 IMAD R87, R87, R155, RZ ;  /* 0x0000009b5757a224 */ /* 0x000fe200078e02ff */
[----:B------:R3:W-:Y:S04]  /*83b0*/  @!P3 STG.E.U8 desc[UR36][R6.64+0x78], R5 ;  /* 0x000078050600b986 */ /* 0x0007e8000c101124 */
[----:B------:R3:W-:Y:S04]  /*83c0*/  @!P1 STG.E.U8 desc[UR36][R6.64+0x79], R85 ;  /* 0x0000795506009986 */ /* 0x0007e8000c101124 */
[----:B------:R3:W-:Y:S04]  /*83d0*/  @!P5 STG.E.U8 desc[UR36][R10.64+0x78], R9 ;  /* 0x000078090a00d986 */ /* 0x0007e8000c101124 */
[----:B------:R3:W-:Y:S02]  /*83e0*/  @!P2 STG.E.U8 desc[UR36][R10.64+0x79], R87 ;  /* 0x000079570a00a986 */ /* 0x0007e4000c101124 */
.L_x_293:
[----:B------:R-:W-:Y:S05]  /*83f0*/  BSYNC B0 ;  /* 0x0000000000007941 */ /* 0x000fea0003800000 */
.L_x_35:
[----:B------:R-:W-:Y:S01]  /*8400*/  ULDC UR4, c[0x0][0xc] ;  /* 0x0000030000047ab9 */ /* 0x000fe20000000800 */
[----:B------:R-:W-:Y:S01]  /*8410*/  ULDC UR5, c[0x0][0x10] ;  /* 0x0000040000057ab9 */ /* 0x000fe20000000800 */
[----:B---3--:R-:W3:Y:S01]  /*8420*/  LDC R3, c[0x0][0x14] ;  /* 0x00000500ff037b82 */ /* 0x008ee20000000800 */
[----:B------:R-:W-:Y:S01]  /*8430*/  UIMAD.WIDE.U32 UR4, UR4, UR5, URZ ;  /* 0x00000005040472a5 */ /* 0x000fe2000f8e003f */
[----:B------:R-:W-:Y:S01]  /*8440*/  PRMT R0, RZ, 0x7610, R0 ;  /* 0x00007610ff007816 */ /* 0x000fe20000000000 */
[----:B------:R-:W-:Y:S02]  /*8450*/  IMAD.MOV.U32 R153, RZ, RZ, -0x1 ;  /* 0xffffffffff997424 */ /* 0x000fe400078e00ff */
[----:B------:R-:W-:Y:S02]  /*8460*/  IMAD.MOV.U32 R22, RZ, RZ, -0x1 ;  /* 0xffffffffff167424 */ /* 0x000fe400078e00ff */
[----:B---3--:R-:W-:-:S04]  /*8470*/  IMAD.WIDE.U32 R16, R3, UR4, R16 ;  /* 0x0000000403107c25 */ /* 0x008fc8000f8e0010 */
[----:B------:R-:W-:Y:S01]  /*8480*/  IMAD R3, R3, UR5, RZ ;  /* 0x0000000503037c24 */ /* 0x000fe2000f8e02ff */
[----:B------:R-:W-:Y:S02]  /*8490*/  ULDC.64 UR4, c[0x0][0x650] ;  /* 0x0001940000047ab9 */ /* 0x000fe40000000a00 */
[----:B------:R-:W-:Y:S01]  /*84a0*/  ISETP.GE.U32.AND P0, PT, R16, UR4, PT ;  /* 0x0000000410007c0c */ /* 0x000fe2000bf06070 */
[----:B------:R-:W-:-:S05]  /*84b0*/  IMAD.IADD R17, R17, 0x1, R3 ;  /* 0x0000000111117824 */ /* 0x000fca00078e0203 */
[----:B------:R-:W-:-:S13]  /*84c0*/  ISETP.GE.U32.AND.EX P0, PT, R17, UR5, PT, P0 ;  /* 0x0000000511007c0c */ /* 0x000fda000bf06100 */
[----:B------:R-:W-:Y:S05]  /*84d0*/  @P0 BRA `(.L_x_294) ;  /* 0x0000000400640947 */ /* 0x000fea0003800000 */
[----:B------:R-:W3:Y:S01]  /*84e0*/  S2R R12, SR_CTAID.X ;  /* 0x00000000000c7919 */ /* 0x000ee20000002500 */
[----:B0-----:R-:W0:Y:S01]  /*84f0*/  LDC.64 R10, c[0x0][0x628] ;  /* 0x00018a00ff0a7b82 */ /* 0x001e220000000a00 */
[----:B------:R-:W-:Y:S01]  /*8500*/  ULDC UR4, c[0x0][0x150] ;  /* 0x0000540000047ab9 */ /* 0x000fe20000000800 */
[----:B------:R-:W-:Y:S01]  /*8510*/  IMAD.MOV.U32 R8, RZ, RZ, R16 ;  /* 0x000000ffff087224 */ /* 0x000fe200078e0010 */
[----:B------:R-:W0:Y:S01]  /*8520*/  S2R R24, SR_CTAID.Y ;  /* 0x0000000000187919 */ /* 0x000e220000002600 */
[----:B------:R-:W-:-:S04]  /*8530*/  IMAD.MOV.U32 R9, RZ, RZ, R17 ;  /* 0x000000ffff097224 */ /* 0x000fc800078e0011 */
[----:B------:R-:W1:Y:S08]  /*8540*/  LDC R21, c[0x0][0x144] ;  /* 0x00005100ff157b82 */ /* 0x000e700000000800 */
[----:B------:R-:W1:Y:S08]  /*8550*/  LDC R0, c[0x0][0x630] ;  /* 0x00018c00ff007b82 */ /* 0x000e700000000800 */
[----:B------:R-:W1:Y:S01]  /*8560*/  LDC.64 R14, c[0x0][0x620] ;  /* 0x00018800ff0e7b82 */ /* 0x000e620000000a00 */
[----:B0-----:R-:W-:-:S04]  /*8570*/  ISETP.NE.U32.AND P0, PT, R10, RZ, PT ;  /* 0x000000ff0a00720c */ /* 0x001fc80003f05070 */
[----:B------:R-:W-:Y:S02]  /*8580*/  ISETP.NE.AND.EX P0, PT, R11, RZ, PT, P0 ;  /* 0x000000ff0b00720c */ /* 0x000fe40003f05300 */
[----:B---3--:R-:W-:-:S05]  /*8590*/  I2FP.F32.U32 R3, R12 ;  /* 0x0000000c00037245 */ /* 0x008fca0000201000 */
[----:B------:R-:W-:-:S04]  /*85a0*/  FMUL R3, R3, UR4 ;  /* 0x0000000403037c20 */ /* 0x000fc80008400000 */
[----:B------:R0:W3:Y:S02]  /*85b0*/  F2I.U32.TRUNC.NTZ R20, R3 ;  /* 0x0000000300147305 */ /* 0x0000e4000020f000 */
[----:B------:R-:W-:Y:S05]  /*85c0*/  @!P0 BRA `(.L_x_295) ;  /* 0x0000000000288947 */ /* 0x000fea0003800000 */
[----:B0-----:R-:W0:Y:S02]  /*85d0*/  LDC R3, c[0x0][0x634] ;  /* 0x00018d00ff037b82 */ /* 0x001e240000000800 */
        /* <DEDUP_REMOVED lines=9> */
.L_x_295:
[----:B------:R-:W2:Y:S01]  /*8670*/  LDC.64 R28, c[0x0][0x640] ;  /* 0x00019000ff1c7b82 */ /* 0x000ea20000000a00 */
[-CC-:B-1----:R-:W-:Y:S01]  /*8680*/  SHF.R.U64 R22, R8, R0.reuse, R9.reuse ;  /* 0x0000000008167219 */ /* 0x182fe20000001209 */
[----:B---3--:R-:W-:Y:S01]  /*8690*/  IMAD.MOV R20, RZ, RZ, -R20 ;  /* 0x000000ffff147224 */ /* 0x008fe200078e0a14 */
[----:B------:R-:W-:Y:S01]  /*86a0*/  SHF.R.U32.HI R0, RZ, R0, R9 ;  /* 0x00000000ff007219 */ /* 0x000fe20000011609 */
[----:B------:R-:W-:Y:S01]  /*86b0*/  ULDC UR4, c[0x0][0x154] ;  /* 0x0000550000047ab9 */ /* 0x000fe20000000800 */
[----:B0-----:R-:W-:Y:S01]  /*86c0*/  IADD3 R3, P0, RZ, -R22, RZ ;  /* 0x80000016ff037210 */ /* 0x001fe20007f1e0ff */
[----:B------:R-:W-:Y:S02]  /*86d0*/  IMAD R21, R21, R20, R12 ;  /* 0x0000001415157224 */ /* 0x000fe400078e020c */
[----:B------:R-:W0:Y:S01]  /*86e0*/  LDC R6, c[0x0][0x618] ;  /* 0x00018600ff067b82 */ /* 0x000e220000000800 */
[----:B------:R-:W-:Y:S02]  /*86f0*/  IMAD.MOV.U32 R7, RZ, RZ, 0x1 ;  /* 0x00000001ff077424 */ /* 0x000fe400078e00ff */
[----:B------:R-:W-:-:S04]  /*8700*/  IMAD.X R5, RZ, RZ, ~R0, P0 ;  /* 0x000000ffff057224 */ /* 0x000fc800000e0e00 */
[-C--:B------:R-:W-:Y:S01]  /*8710*/  IMAD R0, R5, R14.reuse, RZ ;  /* 0x0000000e05007224 */ /* 0x080fe200078e02ff */
[----:B------:R-:W1:Y:S01]  /*8720*/  LDC R8, c[0x0][0x608] ;  /* 0x00018200ff087b82 */ /* 0x000e620000000800 */
[----:B------:R-:W-:-:S04]  /*8730*/  IMAD.WIDE.U32 R4, R3, R14, R16 ;  /* 0x0000000e03047225 */ /* 0x000fc800078e0010 */
[----:B------:R-:W-:Y:S01]  /*8740*/  IMAD R3, R3, R15, R0 ;  /* 0x0000000f03037224 */ /* 0x000fe200078e0200 */
[----:B------:R-:W-:Y:S02]  /*8750*/  I2FP.F32.U32 R0, R24 ;  /* 0x0000001800007245 */ /* 0x000fe40000201000 */
[----:B------:R-:W3:Y:S01]  /*8760*/  LDC R26, c[0x0][0x658] ;  /* 0x00019600ff1a7b82 */ /* 0x000ee20000000800 */
[----:B------:R-:W-:Y:S01]  /*8770*/  IMAD.IADD R3, R5, 0x1, R3 ;  /* 0x0000000105037824 */ /* 0x000fe200078e0203 */
[----:B--2---:R-:W-:Y:S01]  /*8780*/  ISETP.NE.U32.AND P0, PT, R28, RZ, PT ;  /* 0x000000ff1c00720c */ /* 0x004fe20003f05070 */
[----:B------:R-:W-:Y:S01]  /*8790*/  FMUL R0, R0, UR4 ;  /* 0x0000000400007c20 */ /* 0x000fe20008400000 */
[----:B------:R-:W-:Y:S02]  /*87a0*/  IMAD.MOV.U32 R5, RZ, RZ, -0x1 ;  /* 0xffffffffff057424 */ /* 0x000fe400078e00ff */
[----:B------:R-:W-:Y:S01]  /*87b0*/  ISETP.NE.AND.EX P0, PT, R29, RZ, PT, P0 ;  /* 0x000000ff1d00720c */ /* 0x000fe20003f05300 */
[----:B------:R2:W2:Y:S01]  /*87c0*/  F2I.U32.TRUNC.NTZ R13, R0 ;  /* 0x00000000000d7305 */ /* 0x0004a2000020f000 */
[----:B------:R-:W2:Y:S01]  /*87d0*/  LDC R15, c[0x0][0x148] ;  /* 0x00005200ff0f7b82 */ /* 0x000ea20000000800 */
[----:B0-----:R-:W-:-:S02]  /*87e0*/  SHF.R.U64 R12, R4, R6, R3 ;  /* 0x00000006040c7219 */ /* 0x001fc40000001203 */
[----:B------:R-:W-:-:S05]  /*87f0*/  SHF.R.U32.HI R3, RZ, R6, R3 ;  /* 0x00000006ff037219 */ /* 0x000fca0000011603 */
[----:B------:R-:W0:Y:S01]  /*8800*/  LDC R20, c[0x0][0x600] ;  /* 0x00018000ff147b82 */ /* 0x000e220000000800 */
[-CC-:B-1----:R-:W-:Y:S02]  /*8810*/  SHF.R.U64 R10, R12, R8.reuse, R3.reuse ;  /* 0x000000080c0a7219 */ /* 0x182fe40000001203 */
[----:B------:R-:W-:-:S05]  /*8820*/  SHF.R.U32.HI R3, RZ, R8, R3 ;  /* 0x00000008ff037219 */ /* 0x000fca0000011603 */
[----:B------:R-:W1:Y:S01]  /*8830*/  LDC R27, c[0x0][0x648] ;  /* 0x00019200ff1b7b82 */ /* 0x000e620000000800 */
[-C--:B---3--:R-:W-:Y:S02]  /*8840*/  SHF.L.U32 R4, R5, R26.reuse, RZ ;  /* 0x0000001a05047219 */ /* 0x088fe400000006ff */
[--C-:B------:R-:W-:Y:S02]  /*8850*/  SHF.R.U64 R14, R10, R26, R3.reuse ;  /* 0x0000001a0a0e7219 */ /* 0x100fe40000001203 */
[----:B------:R-:W-:Y:S02]  /*8860*/  LOP3.LUT R25, RZ, R4, RZ, 0x33, !PT ;  /* 0x00000004ff197212 */ /* 0x000fe400078e33ff */
[-C--:B------:R-:W-:Y:S01]  /*8870*/  SHF.R.U32.HI R5, RZ, R26.reuse, R3 ;  /* 0x0000001aff057219 */ /* 0x080fe20000011603 */
[----:B------:R-:W3:Y:S01]  /*8880*/  LDC R30, c[0x0][0x638] ;  /* 0x00018e00ff1e7b82 */ /* 0x000ee20000000800 */
[----:B------:R-:W-:Y:S01]  /*8890*/  SHF.L.U32 R154, R7, R26, RZ ;  /* 0x0000001a079a7219 */ /* 0x000fe200000006ff */
[----:B------:R-:W-:-:S06]  /*88a0*/  IMAD.MOV.U32 R4, RZ, RZ, R14 ;  /* 0x000000ffff047224 */ /* 0x000fcc00078e000e */
[----:B------:R-:W0:Y:S01]  /*88b0*/  LDC R31, c[0x0][0x610] ;  /* 0x00018400ff1f7b82 */ /* 0x000e220000000800 */
        /* <DEDUP_REMOVED lines=11> */
.L_x_296:
[----:B------:R-:W-:Y:S01]  /*8970*/  ISETP.NE.AND P0, PT, R2, 0x1, PT ;  /* 0x000000010200780c */ /* 0x000fe20003f05270 */
[----:B0-----:R-:W-:Y:S01]  /*8980*/  VIADD R7, R20, 0xffffffff ;  /* 0xffffffff14077836 */ /* 0x001fe20000000000 */
[----:B-12---:R-:W-:Y:S01]  /*8990*/  SHF.R.U64 R0, R4, R27, R5 ;  /* 0x0000001b04007219 */ /* 0x006fe20000001205 */
[----:B------:R-:W-:Y:S01]  /*89a0*/  IMAD.MOV R13, RZ, RZ, -R13 ;  /* 0x000000ffff0d7224 */ /* 0x000fe200078e0a0d */
[----:B------:R-:W-:Y:S01]  /*89b0*/  LOP3.LUT R5, R10, R25, RZ, 0xc0, !PT ;  /* 0x000000190a057212 */ /* 0x000fe200078ec0ff */
[----:B------:R-:W-:Y:S02]  /*89c0*/  IMAD.MOV.U32 R4, RZ, RZ, 0x1 ;  /* 0x00000001ff047424 */ /* 0x000fe400078e00ff */
[----:B------:R-:W-:Y:S02]  /*89d0*/  IMAD.MOV R3, RZ, RZ, -R0 ;  /* 0x000000ffff037224 */ /* 0x000fe400078e0a00 */
[----:B------:R-:W-:Y:S01]  /*89e0*/  IMAD R154, R154, R0, R5 ;  /* 0x000000009a9a7224 */ /* 0x000fe200078e0205 */
[----:B------:R-:W-:Y:S01]  /*89f0*/  LOP3.LUT R5, R12, R7, RZ, 0xc0, !PT ;  /* 0x000000070c057212 */ /* 0x000fe200078ec0ff */
[----:B---3--:R-:W-:-:S02]  /*8a00*/  IMAD R0, R3, R30, R14 ;  /* 0x0000001e03007224 */ /* 0x008fc400078e020e */
[----:B------:R-:W-:Y:S02]  /*8a10*/  @P0 IMAD R21, R15, R13, R24 ;  /* 0x0000000d0f150224 */ /* 0x000fe400078e0218 */
[----:B------:R-:W-:Y:S01]  /*8a20*/  IMAD R3, R0, R20, R5 ;  /* 0x0000001400037224 */ /* 0x000fe200078e0205 */
[----:B------:R-:W-:Y:S01]  /*8a30*/  PRMT R0, R4, 0x7610, R0 ;  /* 0x0000761004007816 */ /* 0x000fe20000000000 */
[----:B------:R-:W-:-:S05]  /*8a40*/  IMAD R154, R154, R31, R21 ;  /* 0x0000001f9a9a7224 */ /* 0x000fca00078e0215 */
[----:B------:R-:W-:Y:S02]  /*8a50*/  SEL R153, R3, R154, !P0 ;  /* 0x0000009a03997207 */ /* 0x000fe40004000000 */
[----:B------:R-:W-:-:S07]  /*8a60*/  SEL R154, R154, R3, !P0 ;  /* 0x000000039a9a7207 */ /* 0x000fce0004000000 */
.L_x_294:
[----:B------:R-:W-:-:S13]  /*8a70*/  LOP3.LUT P0, RZ, R0, 0xff, RZ, 0xc0, !PT ;  /* 0x000000ff00ff7812 */ /* 0x000fda000780c0ff */
[----:B------:R-:W-:Y:S05]  /*8a80*/  @P0 BRA `(.L_x_297) ;  /* 0xffffff8800540947 */ /* 0x000fea000383ffff */
[----:B------:R-:W-:Y:S05]  /*8a90*/  EXIT ;  /* 0x000000000000794d */ /* 0x000fea0003800000 */
.L_x_8:
[----:B0-----:R-:W-:Y:S01]  /*8aa0*/  ULDC.64 UR4, c[0x0][0x650] ;  /* 0x0001940000047ab9 */ /* 0x001fe20000000a00 */
        /* <DEDUP_REMOVED lines=25> */
.L_x_299:
[----:B------:R-:W0:Y:S01]  /*8c40*/  LDC.64 R28, c[0x0][0x640] ;  /* 0x00019000ff1c7b82 */ /* 0x000e220000000a00 */
[-CC-:B------:R-:W-:Y:S01]  /*8c50*/  SHF.R.U64 R22, R12, R6.reuse, R13.reuse ;  /* 0x000000060c167219 */ /* 0x180fe2000000120d */
[----:B------:R-:W-:Y:S01]  /*8c60*/  IMAD.MOV.U32 R30, RZ, RZ, 0x1 ;  /* 0x00000001ff1e7424 */ /* 0x000fe200078e00ff */
[----:B------:R-:W-:Y:S02]  /*8c70*/  SHF.R.U32.HI R6, RZ, R6, R13 ;  /* 0x00000006ff067219 */ /* 0x000fe4000001160d */
        /* <DEDUP_REMOVED lines=8> */
[----:B------:R-:W-:Y:S01]  /*8d00*/  IMAD.IADD R9, R9, 0x1, R11 ;  /* 0x0000000109097824 */ /* 0x000fe200078e020b */
[----:B0-----:R-:W-:-:S04]  /*8d10*/  ISETP.NE.U32.AND P0, PT, R28, RZ, PT ;  /* 0x000000ff1c00720c */ /* 0x001fc80003f05070 */
[----:B------:R-:W-:Y:S02]  /*8d20*/  ISETP.NE.AND.EX P0, PT, R29, RZ, PT, P0 ;  /* 0x000000ff1d00720c */ /* 0x000fe40003f05300 */
[----:B------:R-:W0:Y:S01]  /*8d30*/  LDC R20, c[0x0][0x600] ;  /* 0x00018000ff147b82 */ /* 0x000e220000000800 */
[-CC-:B-1----:R-:W-:Y:S01]  /*8d40*/  SHF.R.U64 R14, R8, R10.reuse, R9.reuse ;  /* 0x0000000a080e7219 */ /* 0x182fe20000001209 */
[----:B------:R-:W-:Y:S01]  /*8d50*/  IMAD.MOV.U32 R8, RZ, RZ, -0x1 ;  /* 0xffffffffff087424 */ /* 0x000fe200078e00ff */
[----:B------:R-:W-:-:S05]  /*8d60*/  SHF.R.U32.HI R9, RZ, R10, R9 ;  /* 0x0000000aff097219 */ /* 0x000fca0000011609 */
[----:B------:R-:W1:Y:S01]  /*8d70*/  LDC R26, c[0x0][0x648] ;  /* 0x00019200ff1a7b82 */ /* 0x000e620000000800 */
[-CC-:B--2---:R-:W-:Y:S02]  /*8d80*/  SHF.R.U64 R21, R14, R12.reuse, R9.reuse ;  /* 0x0000000c0e157219 */ /* 0x184fe40000001209 */
[----:B------:R-:W-:-:S05]  /*8d90*/  SHF.R.U32.HI R6, RZ, R12, R9 ;  /* 0x0000000cff067219 */ /* 0x000fca0000011609 */
[----:B------:R-:W2:Y:S01]  /*8da0*/  LDC R27, c[0x0][0x638] ;  /* 0x00018e00ff1b7b82 */ /* 0x000ea20000000800 */
[-C--:B---3--:R-:W-:Y:S02]  /*8db0*/  SHF.L.U32 R8, R8, R25.reuse, RZ ;  /* 0x0000001908087219 */ /* 0x088fe400000006ff */
[-CC-:B------:R-:W-:Y:S02]  /*8dc0*/  SHF.R.U64 R23, R21, R25.reuse, R6.reuse ;  /* 0x0000001915177219 */ /* 0x180fe40000001206 */
[----:B------:R-:W-:Y:S02]  /*8dd0*/  LOP3.LUT R32, RZ, R8, RZ, 0x33, !PT ;  /* 0x00000008ff207212 */ /* 0x000fe400078e33ff */
[----:B------:R-:W-:Y:S01]  /*8de0*/  SHF.R.U32.HI R9, RZ, R25, R6 ;  /* 0x00000019ff097219 */ /* 0x000fe20000011606 */
[----:B------:R-:W3:Y:S01]  /*8df0*/  LDC R31, c[0x0][0x610] ;  /* 0x00018400ff1f7b82 */ /* 0x000ee20000000800 */
[----:B------:R-:W-:Y:S01]  /*8e00*/  IMAD.MOV.U32 R8, RZ, RZ, R23 ;  /* 0x000000ffff087224 */ /* 0x000fe200078e0017 */
[----:B------:R-:W-:Y:S06]  /*8e10*/  @!P0 BRA `(.L_x_300) ;  /* 0x0000000000288947 */ /* 0x000fec0003800000 */
        /* <DEDUP_REMOVED lines=10> */
.L_x_300:
[----:B------:R-:W-:Y:S02]  /*8ec0*/  ISETP.NE.AND P0, PT, R2, 0x1, PT ;  /* 0x000000010200780c */ /* 0x000fe40003f05270 */
[----:B-1----:R-:W-:Y:S01]  /*8ed0*/  SHF.R.U64 R6, R8, R26, R9 ;  /* 0x0000001a08067219 */ /* 0x002fe20000001209 */
[----:B0-----:R-:W-:Y:S01]  /*8ee0*/  VIADD R9, R20, 0xffffffff ;  /* 0xffffffff14097836 */ /* 0x001fe20000000000 */
[----:B------:R-:W-:Y:S02]  /*8ef0*/  SHF.L.U32 R30, R30, R25, RZ ;  /* 0x000000191e1e7219 */ /* 0x000fe400000006ff */
[----:B------:R-:W-:Y:S01]  /*8f00*/  LOP3.LUT R5, R21, R32, RZ, 0xc0, !PT ;  /* 0x0000002015057212 */ /* 0x000fe200078ec0ff */
[----:B------:R-:W-:-:S04]  /*8f10*/  IMAD.MOV R8, RZ, RZ, -R6 ;  /* 0x000000ffff087224 */ /* 0x000fc800078e0a06 */
[----:B------:R-:W-:Y:S01]  /*8f20*/  IMAD R6, R30, R6, R5 ;  /* 0x000000061e067224 */ /* 0x000fe200078e0205 */
[----:B------:R-:W-:Y:S01]  /*8f30*/  LOP3.LUT R5, R14, R9, RZ, 0xc0, !PT ;  /* 0x000000090e057212 */ /* 0x000fe200078ec0ff */
[----:B------:R-:W-:Y:S02]  /*8f40*/  @P0 IMAD R3, R7, R24, R4 ;  /* 0x0000001807030224 */ /* 0x000fe400078e0204 */
[----:B--2---:R-:W-:Y:S02]  /*8f50*/  IMAD R4, R8, R27, R23 ;  /* 0x0000001b08047224 */ /* 0x004fe400078e0217 */
[----:B---3--:R-:W-:Y:S02]  /*8f60*/  IMAD R3, R6, R31, R3 ;  /* 0x0000001f06037224 */ /* 0x008fe400078e0203 */
[----:B------:R-:W-:Y:S02]  /*8f70*/  IMAD R4, R4, R20, R5 ;  /* 0x0000001404047224 */ /* 0x000fe400078e0205 */
[----:B------:R-:W-:-:S02]  /*8f80*/  IMAD.MOV.U32 R8, RZ, RZ, 0x1 ;  /* 0x00000001ff087424 */ /* 0x000fc400078e00ff */
[----:B------:R-:W-:Y:S01]  /*8f90*/  IMAD.MOV.U32 R6, RZ, RZ, R22 ;  /* 0x000000ffff067224 */ /* 0x000fe200078e0016 */
[----:B------:R-:W-:Y:S02]  /*8fa0*/  SEL R20, R4, R3, !P0 ;  /* 0x0000000304147207 */ /* 0x000fe40004000000 */
[----:B------:R-:W-:-:S07]  /*8fb0*/  SEL R21, R3, R4, !P0 ;  /* 0x0000000403157207 */ /* 0x000fce0004000000 */
.L_x_298:
[----:B------:R-:W-:-:S08]  /*8fc0*/  NOP ;  /* 0x0000000000007918 */ /* 0x000fd00000000000 */
[----:B------:R-:W0:-:S00]  /*8fd0*/  USETMAXREG.DEALLOC.CTAPOOL 0x28 ;  /* 0x00000028000079c8 */ /* 0x000e0000080e0500 */
[----:B0-----:R-:W-:-:S13]  /*8fe0*/  ISETP.NE.AND P0, PT, R0, RZ, PT ;  /* 0x000000ff0000720c */ /* 0x001fda0003f05270 */
[----:B------:R-:W-:Y:S05]  /*8ff0*/  @P0 EXIT ;  /* 0x000000000000094d */ /* 0x000fea0003800000 */
[----:B------:R-:W-:Y:S01]  /*9000*/  LOP3.LUT P0, RZ, R8, 0xff, RZ, 0xc0, !PT ;  /* 0x000000ff08ff7812 */ /* 0x000fe2000780c0ff */
[----:B------:R-:W-:Y:S02]  /*9010*/  IMAD.MOV.U32 R0, RZ, RZ, 0x1 ;  /* 0x00000001ff007424 */ /* 0x000fe400078e00ff */
[----:B------:R-:W-:-:S10]  /*9020*/  IMAD.MOV.U32 R3, RZ, RZ, RZ ;  /* 0x000000ffff037224 */ /* 0x000fd400078e00ff */
[----:B------:R-:W-:Y:S05]  /*9030*/  @!P0 BRA `(.L_x_301) ;  /* 0x0000000c00488947 */ /* 0x000fea0003800000 */
[----:B------:R-:W0:Y:S01]  /*9040*/  LDC R0, c[0x0][0x28c] ;  /* 0x0000a300ff007b82 */ /* 0x000e220000000800 */
[----:B------:R-:W1:Y:S01]  /*9050*/  S2R R11, SR_CgaCtaId ;  /* 0x00000000000b7919 */ /* 0x000e620000008800 */
[----:B------:R-:W-:Y:S01]  /*9060*/  ULDC UR5, c[0x0][0x658] ;  /* 0x0001960000057ab9 */ /* 0x000fe20000000800 */
[----:B------:R-:W-:Y:S01]  /*9070*/  UMOV UR7, 0xffffffff ;  /* 0xffffffff00077882 */ /* 0x000fe20000000000 */
[----:B------:R-:W-:Y:S01]  /*9080*/  ULDC UR6, c[0x0][0xc] ;  /* 0x0000030000067ab9 */ /* 0x000fe20000000800 */
[----:B------:R-:W-:Y:S01]  /*9090*/  USHF.L.U32 UR8, UR7, UR5, URZ ;  /* 0x0000000507087299 */ /* 0x000fe2000800063f */
[----:B------:R-:W-:Y:S01]  /*90a0*/  BSSY B0, `(.L_x_301) ;  /* 0x00000cb000007945 */ /* 0x000fe20003800000 */
[----:B------:R-:W-:Y:S01]  /*90b0*/  UMOV UR9, 0x1 ;  /* 0x0000000100097882 */ /* 0x000fe20000000000 */
[----:B------:R-:W-:Y:S01]  /*90c0*/  ULDC UR7, c[0x0][0x10] ;  /* 0x0000040000077ab9 */ /* 0x000fe20000000800 */
[----:B------:R-:W-:Y:S01]  /*90d0*/  USHF.L.U32 UR18, UR9, UR5, URZ ;  /* 0x0000000509127299 */ /* 0x000fe2000800063f */
[----:B------:R-:W-:Y:S01]  /*90e0*/  IMAD.MOV.U32 R9, RZ, RZ, 0x1 ;  /* 0x00000001ff097424 */ /* 0x000fe200078e00ff */
[----:B------:R-:W-:Y:S01]  /*90f0*/  UIMAD.WIDE.U32 UR6, UR6, UR7, URZ ;  /* 0x00000007060672a5 */ /* 0x000fe2000f8e003f */
[----:B------:R-:W-:Y:S01]  /*9100*/  LOP3.LUT R8, R19, 0x2, RZ, 0xfc, !PT ;  /* 0x0000000213087812 */ /* 0x000fe200078efcff */
[----:B------:R-:W-:Y:S01]  /*9110*/  ULDC UR5, c[0x0][0x14] ;  /* 0x0000050000057ab9 */ /* 0x000fe20000000800 */
[----:B------:R-:W-:Y:S01]  /*9120*/  ULDC UR4, c[0x0][0x600] ;  /* 0x0001800000047ab9 */ /* 0x000fe20000000800 */
[----:B------:R-:W-:-:S02]  /*9130*/  UIMAD.WIDE.U32 UR22, UR6, UR5, URZ ;  /* 0x00000005061672a5 */ /* 0x000fc4000f8e003f */
[----:B------:R-:W-:Y:S02]  /*9140*/  UIMAD UR13, UR7, UR5, URZ ;  /* 0x00000005070d72a4 */ /* 0x000fe4000f8e023f */
[----:B------:R-:W-:Y:S02]  /*9150*/  UIADD3 UR4, UR4, -0x1, URZ ;  /* 0xffffffff04047890 */ /* 0x000fe4000fffe03f */
[----:B------:R-:W-:Y:S02]  /*9160*/  ULOP3.LUT UR17, URZ, UR8, URZ, 0x33, !UPT ;  /* 0x000000083f117292 */ /* 0x000fe4000f8e333f */
[----:B------:R-:W-:Y:S01]  /*9170*/  UIADD3 UR13, UR23, UR13, URZ ;  /* 0x0000000d170d7290 */ /* 0x000fe2000fffe03f */
[----:B0-----:R-:W-:Y:S01]  /*9180*/  VIADD R0, R0, 0x1f ;  /* 0x0000001f00007836 */ /* 0x001fe20000000000 */
[----:B------:R-:W-:-:S04]  /*9190*/  ULDC.64 UR24, c[0x0][0x198] ;  /* 0x0000660000187ab9 */ /* 0x000fc80000000a00 */
[----:B------:R-:W-:-:S04]  /*91a0*/  SHF.R.S32.HI R3, RZ, 0x1f, R0 ;  /* 0x0000001fff037819 */ /* 0x000fc80000011400 */
[----:B------:R-:W-:Y:S01]  /*91b0*/  LEA.HI R10, R3, R0, RZ, 0x5 ;  /* 0x00000000030a7211 */ /* 0x000fe200078f28ff */
[C---:B-1----:R-:W-:Y:S02]  /*91c0*/  IMAD.SHL.U32 R4, R11.reuse, 0x800, RZ ;  /* 0x000008000b047824 */ /* 0x042fe400078e00ff */
[----:B------:R-:W-:Y:S01]  /*91d0*/  IMAD.SHL.U32 R11, R11, 0x40, RZ ;  /* 0x000000400b0b7824 */ /* 0x000fe200078e00ff */
[----:B------:R-:W-:Y:S01]  /*91e0*/  SHF.R.S32.HI R10, RZ, 0x5, R10 ;  /* 0x00000005ff0a7819 */ /* 0x000fe2000001140a */
[----:B------:R-:W-:Y:S01]  /*91f0*/  IMAD.MOV.U32 R0, RZ, RZ, 0x1 ;  /* 0x00000001ff007424 */ /* 0x000fe200078e00ff */
[----:B------:R-:W-:Y:S01]  /*9200*/  LOP3.LUT R4, R4, 0x800, RZ, 0xc0, !PT ;  /* 0x0000080004047812 */ /* 0x000fe200078ec0ff */
[----:B------:R-:W-:Y:S01]  /*9210*/  IMAD.MOV.U32 R3, RZ, RZ, RZ ;  /* 0x000000ffff037224 */ /* 0x000fe200078e00ff */
[----:B------:R-:W-:Y:S01]  /*9220*/  LOP3.LUT R11, R11, 0x40, RZ, 0xc0, !PT ;  /* 0x000000400b0b7812 */ /* 0x000fe200078ec0ff */
[----:B------:R-:W-:Y:S01]  /*9230*/  VIADD R13, R10, 0x1 ;  /* 0x000000010a0d7836 */ /* 0x000fe20000000000 */
[----:B------:R-:W-:-:S07]  /*9240*/  LOP3.LUT R12, R4, 0x24200, RZ, 0xfc, !PT ;  /* 0x00024200040c7812 */ /* 0x000fce00078efcff */
.L_x_312:
[----:B------:R-:W-:-:S03]  /*9250*/  UMOV UR5, 0xffffffff ;  /* 0xffffffff00057882 */ /* 0x000fc60000000000 */
[----:B------:R-:W-:Y:S05]  /*9260*/  BRA.DIV UR5, `(.L_x_302) ;  /* 0x00000016059c7947 */ /* 0x000fea000b800000 */
[----:B------:R-:W-:-:S13]  /*9270*/  ELECT P6, URZ, PT ;  /* 0x00000000003f782f */ /* 0x000fda00038c0000 */
.L_x_337:
[----:B------:R-:W0:Y:S01]  /*9280*/  LDC R4, c[0x0][0x28c] ;  /* 0x0000a300ff047b82 */ /* 0x000e220000000800 */
[----:B------:R-:W-:Y:S01]  /*9290*/  BSSY B1, `(.L_x_303) ;  /* 0x0000038000017945 */ /* 0x000fe20003800000 */
[----:B0-----:R-:W-:-:S13]  /*92a0*/  ISETP.LT.OR P6, PT, R4, 0x1, !P6 ;  /* 0x000000010400780c */ /* 0x001fda00077c1670 */
[----:B------:R-:W-:Y:S05]  /*92b0*/  @P6 BRA `(.L_x_304) ;  /* 0x0000000000d46947 */ /* 0x000fea0003800000 */
[----:B------:R-:W-:Y:S02]  /*92c0*/  IMAD R20, R20, 0x80, R11 ;  /* 0x0000008014147824 */ /* 0x000fe400078e020b */
[----:B------:R-:W-:Y:S02]  /*92d0*/  IMAD.SHL.U32 R21, R21, 0x100, RZ ;  /* 0x0000010015157824 */ /* 0x000fe400078e00ff */
[----:B------:R-:W-:Y:S02]  /*92e0*/  IMAD.MOV.U32 R24, RZ, RZ, RZ ;  /* 0x000000ffff187224 */ /* 0x000fe400078e00ff */
[----:B------:R-:W-:Y:S02]  /*92f0*/  IMAD.MOV.U32 R4, RZ, RZ, R13 ;  /* 0x000000ffff047224 */ /* 0x000fe400078e000d */
[----:B------:R-:W-:Y:S02]  /*9300*/  IMAD.MOV.U32 R5, RZ, RZ, R0 ;  /* 0x000000ffff057224 */ /* 0x000fe400078e0000 */
[----:B------:R-:W-:-:S07]  /*9310*/  IMAD.MOV.U32 R7, RZ, RZ, R3 ;  /* 0x000000ffff077224 */ /* 0x000fce00078e0003 */
.L_x_307:
[----:B------:R-:W0:Y:S01]  /*9320*/  S2R R15, SR_CgaCtaId ;  /* 0x00000000000f7919 */ /* 0x000e220000008800 */
[----:B------:R-:W-:Y:S02]  /*9330*/  MOV R14, 0x400 ;  /* 0x00000400000e7802 */ /* 0x000fe40000000f00 */
[----:B------:R-:W-:Y:S02]  /*9340*/  LOP3.LUT P1, RZ, R18, 0x7f, RZ, 0xc0, !PT ;  /* 0x0000007f12ff7812 */ /* 0x000fe4000782c0ff */
[----:B0-----:R-:W-:Y:S02]  /*9350*/  LEA R22, R15, R14, 0x18 ;  /* 0x0000000e0f167211 */ /* 0x001fe400078ec0ff */
[----:B------:R-:W-:-:S09]  /*9360*/  SHF.L.U32 R14, R5, 0x1f, RZ ;  /* 0x0000001f050e7819 */ /* 0x000fd200000006ff */
[----:B------:R-:W0:Y:S01]  /*9370*/  @!P1 LDC R15, c[0x0][0x500] ;  /* 0x00014000ff0f9b82 */ /* 0x000e220000000800 */
[----:B------:R-:W-:-:S04]  /*9380*/  IMAD R23, R7, 0x8, R22 ;  /* 0x0000000807177824 */ /* 0x000fc800078e0216 */
[----:B------:R-:W1:Y:S02]  /*9390*/  SYNCS.PHASECHK.TRANS64.TRYWAIT P0, [R23+URZ+0x90], R14 ;  /* 0x0000900e170075a7 */ /* 0x000e64000800017f */
[----:B-1----:R-:W-:Y:S05]  /*93a0*/  @!P0 BRA `(.L_x_305) ;  /* 0x00000014006c8947 */ /* 0x002fea0003800000 */
.L_x_338:
[----:B-1----:R-:W-:Y:S01]  /*93b0*/  PRMT R14, R8, 0x9910, RZ ;  /* 0x00009910080e7816 */ /* 0x002fe200000000ff */
[----:B0-----:R0:W-:Y:S03]  /*93c0*/  @!P1 SYNCS.ARRIVE.TRANS64 RZ, [R23+URZ], R15 ;  /* 0x0000000f17ff99a7 */ /* 0x0011e6000800003f */
[----:B------:R-:W-:-:S13]  /*93d0*/  ISETP.NE.AND P0, PT, R14, 0x2, PT ;  /* 0x000000020e00780c */ /* 0x000fda0003f05270 */
[----:B0-----:R-:W-:Y:S05]  /*93e0*/  @P0 BRA `(.L_x_306) ;  /* 0x0000000000040947 */ /* 0x001fea0003800000 */
[----:B------:R-:W-:Y:S01]  /*93f0*/  BPT.TRAP 0x1 ;  /* 0x000000040000795c */ /* 0x000fe20000300000 */
.L_x_306:
[----:B------:R-:W-:Y:S01]  /*9400*/  R2UR UR19, R22 ;  /* 0x00000000161372ca */ /* 0x000fe200000e0000 */
[----:B------:R-:W-:Y:S01]  /*9410*/  IMAD R22, R7, 0x2000, R22 ;  /* 0x0000200007167824 */ /* 0x000fe200078e0216 */
[----:B------:R-:W-:Y:S01]  /*9420*/  R2UR UR9, R23 ;  /* 0x00000000170972ca */ /* 0x000fe200000e0000 */
[----:B------:R-:W-:Y:S01]  /*9430*/  IMAD R14, R7, 0x1000, R12 ;  /* 0x00001000070e7824 */ /* 0x000fe200078e020c */
[----:B------:R-:W-:Y:S01]  /*9440*/  UIADD3 UR6, UP0, UR24, 0xf0, URZ ;  /* 0x000000f018067890 */ /* 0x000fe2000ff1e03f */
[----:B------:R-:W-:Y:S01]  /*9450*/  VIADD R4, R4, 0xffffffff ;  /* 0xffffffff04047836 */ /* 0x000fe20000000000 */
[----:B------:R-:W-:Y:S01]  /*9460*/  R2UR UR5, R22 ;  /* 0x00000000160572ca */ /* 0x000fe200000e0000 */
[----:B------:R-:W-:Y:S01]  /*9470*/  UIADD3 UR26, UP1, UR24, 0x1f0, URZ ;  /* 0x000001f0181a7890 */ /* 0x000fe2000ff3e03f */
[----:B------:R-:W-:Y:S01]  /*9480*/  R2UR UR8, R14 ;  /* 0x000000000e0872ca */ /* 0x000fe200000e0000 */
[----:B------:R-:W-:Y:S01]  /*9490*/  UIADD3.X UR7, URZ, UR25, URZ, UP0, !UPT ;  /* 0x000000193f077290 */ /* 0x000fe200087fe43f */
[----:B------:R-:W-:Y:S01]  /*94a0*/  R2UR UR11, R21 ;  /* 0x00000000150b72ca */ /* 0x000fe200000e0000 */
[----:B------:R-:W-:Y:S01]  /*94b0*/  VIADD R7, R7, 0x1 ;  /* 0x0000000107077836 */ /* 0x000fe20000000000 */
[----:B------:R-:W-:Y:S01]  /*94c0*/  R2UR UR10, R24 ;  /* 0x00000000180a72ca */ /* 0x000fe200000e0000 */
[----:B------:R-:W-:Y:S01]  /*94d0*/  UIADD3.X UR27, URZ, UR25, URZ, UP1, !UPT ;  /* 0x000000193f1b7290 */ /* 0x000fe20008ffe43f */
[----:B------:R-:W-:Y:S01]  /*94e0*/  R2UR UR12, R6 ;  /* 0x00000000060c72ca */ /* 0x000fe200000e0000 */
[----:B------:R-:W-:Y:S01]  /*94f0*/  UMOV UR14, 0x0 ;  /* 0x00000000000e7882 */ /* 0x000fe20000000000 */
[----:B------:R-:W-:Y:S01]  /*9500*/  R2UR UR20, R20 ;  /* 0x00000000141472ca */ /* 0x000fe200000e0000 */
[----:B------:R-:W-:Y:S01]  /*9510*/  UMOV UR15, 0x10000000 ;  /* 0x10000000000f7882 */ /* 0x000fe20000000000 */
[----:B------:R-:W-:Y:S01]  /*9520*/  ISETP.GT.AND P1, PT, R4, 0x1, PT ;  /* 0x000000010400780c */ /* 0x000fe20003f24270 */
[----:B------:R-:W-:Y:S01]  /*9530*/  UIADD3 UR16, UR5, 0x200, URZ ;  /* 0x0000020005107890 */ /* 0x000fe2000fffe03f */
[----:B------:R-:W-:Y:S01]  /*9540*/  ISETP.NE.AND P0, PT, R7, 0x12, PT ;  /* 0x000000120700780c */ /* 0x000fe20003f05270 */
[----:B------:R-:W-:Y:S01]  /*9550*/  UIADD3 UR5, UR19, UR8, URZ ;  /* 0x0000000813057290 */ /* 0x000fe2000fffe03f */
[----:B------:R-:W-:Y:S01]  /*9560*/  VIADD R24, R24, 0x20 ;  /* 0x0000002018187836 */ /* 0x000fe20000000000 */
[----:B------:R-:W-:Y:S01]  /*9570*/  UMOV UR21, 0x30000 ;  /* 0x0003000000157882 */ /* 0x000fe20000000000 */
[----:B------:R-:W-:-:S02]  /*9580*/  SEL R14, RZ, 0x1, P0 ;  /* 0x00000001ff0e7807 */ /* 0x000fc40000000000 */
[----:B------:R-:W-:Y:S01]  /*9590*/  UMOV UR8, UR16 ;  /* 0x0000001000087c82 */ /* 0x000fe20008000000 */
[----:B------:R-:W-:Y:S01]  /*95a0*/  SEL R7, R7, RZ, P0 ;  /* 0x000000ff07077207 */ /* 0x000fe20000000000 */
[----:B------:R0:W-:Y:S01]  /*95b0*/  UTMALDG.3D [UR8], [UR6], desc[UR14] ;  /* 0x00000e08060075b4 */ /* 0x0001e20008011000 */
[----:B------:R-:W-:Y:S01]  /*95c0*/  LOP3.LUT R5, R5, R14, RZ, 0x3c, !PT ;  /* 0x0000000e05057212 */ /* 0x000fe200078e3cff */
[----:B0-----:R-:W-:Y:S01]  /*95d0*/  UMOV UR11, UR20 ;  /* 0x00000014000b7c82 */ /* 0x001fe20008000000 */
[----:B------:R-:W-:Y:S02]  /*95e0*/  UMOV UR8, UR5 ;  /* 0x0000000500087c82 */ /* 0x000fe40008000000 */
[----:B------:R0:W-:Y:S02]  /*95f0*/  UTMALDG.3D.MULTICAST [UR8], [UR26], UR21, desc[UR14] ;  /* 0x00000e081a0073b4 */ /* 0x0001e40008011815 */
[----:B0-----:R-:W-:Y:S05]  /*9600*/  @P1 BRA `(.L_x_307) ;  /* 0xfffffffc00441947 */ /* 0x001fea000383ffff */
.L_x_304:
[----:B------:R-:W-:Y:S05]  /*9610*/  BSYNC B1 ;  /* 0x0000000000017941 */ /* 0x000fea0003800000 */
.L_x_303:
[----:B------:R-:W-:Y:S01]  /*9620*/  LOP3.LUT P1, RZ, R9, 0xff, RZ, 0xc0, !PT ;  /* 0x000000ff09ff7812 */ /* 0x000fe2000782c0ff */
[C---:B------:R-:W-:Y:S01]  /*9630*/  IMAD.IADD R6, R10.reuse, 0x1, R3 ;  /* 0x000000010a067824 */ /* 0x040fe200078e0203 */
[----:B------:R-:W-:Y:S01]  /*9640*/  ULDC.64 UR6, c[0x0][0x650] ;  /* 0x0001940000067ab9 */ /* 0x000fe20000000a00 */
[----:B------:R-:W-:Y:S01]  /*9650*/  ISETP.GE.U32.AND P2, PT, R10, 0x12, PT ;  /* 0x000000120a00780c */ /* 0x000fe20003f46070 */
[----:B------:R-:W-:Y:S01]  /*9660*/  BSSY B1, `(.L_x_308) ;  /* 0x000006c000017945 */ /* 0x000fe20003800000 */
[----:B------:R-:W-:Y:S01]  /*9670*/  IMAD.MOV.U32 R21, RZ, RZ, -0x1 ;  /* 0xffffffffff157424 */ /* 0x000fe200078e00ff */
[----:B------:R-:W-:Y:S01]  /*9680*/  ISETP.GT.U32.AND P0, PT, R6, 0x11, PT ;  /* 0x000000110600780c */ /* 0x000fe20003f04070 */
[----:B------:R-:W-:Y:S01]  /*9690*/  IMAD.MOV.U32 R20, RZ, RZ, -0x1 ;  /* 0xffffffffff147424 */ /* 0x000fe200078e00ff */
[----:B------:R-:W-:Y:S02]  /*96a0*/  PRMT R9, RZ, 0x7610, R9 ;  /* 0x00007610ff097816 */ /* 0x000fe40000000009 */
[----:B------:R-:W-:-:S03]  /*96b0*/  ISETP.LT.U32.AND P0, PT, R10, 0x12, P0 ;  /* 0x000000120a00780c */ /* 0x000fc60000701070 */
[----:B------:R-:W0:Y:S01]  /*96c0*/  @P1 S2R R5, SR_CgaCtaId ;  /* 0x0000000000051919 */ /* 0x000e220000008800 */
[----:B------:R-:W-:-:S04]  /*96d0*/  @P1 MOV R4, 0x400 ;  /* 0x0000040000041802 */ /* 0x000fc80000000f00 */
[----:B0-----:R-:W-:Y:S01]  /*96e0*/  @P1 LEA R3, R5, R4, 0x18 ;  /* 0x0000000405031211 */ /* 0x001fe200078ec0ff */
[----:B------:R-:W-:-:S03]  /*96f0*/  IMAD.WIDE.U32 R4, R6, 0x38e38e39, RZ ;  /* 0x38e38e3906047825 */ /* 0x000fc600078e00ff */
[----:B------:R0:W-:Y:S01]  /*9700*/  @P1 SYNCS.ARRIVE.TRANS64.A1T0 RZ, [R3+URZ+0x138], RZ ;  /* 0x000138ff03ff19a7 */ /* 0x0001e2000810003f */
[----:B------:R-:W-:Y:S02]  /*9710*/  IADD3 R16, P1, R16, UR22, RZ ;  /* 0x0000001610107c10 */ /* 0x000fe4000ff3e0ff */
[----:B------:R-:W-:Y:S02]  /*9720*/  SHF.R.U32.HI R5, RZ, 0x2, R5 ;  /* 0x00000002ff057819 */ /* 0x000fe40000011605 */
[----:B------:R-:W-:Y:S02]  /*9730*/  IADD3.X R17, R17, UR13, RZ, P1, !PT ;  /* 0x0000000d11117c10 */ /* 0x000fe40008ffe4ff */
[----:B------:R-:W-:Y:S02]  /*9740*/  PRMT R4, RZ, 0x7610, R4 ;  /* 0x00007610ff047816 */ /* 0x000fe40000000004 */
[----:B0-----:R-:W-:Y:S02]  /*9750*/  SEL R3, RZ, 0x1, !P0 ;  /* 0x00000001ff037807 */ /* 0x001fe40004000000 */
[----:B------:R-:W-:-:S02]  /*9760*/  ISETP.GE.U32.AND P0, PT, R16, UR6, PT ;  /* 0x0000000610007c0c */ /* 0x000fc4000bf06070 */
[----:B------:R-:W-:Y:S01]  /*9770*/  LOP3.LUT R0, R0, R3, RZ, 0x3c, !PT ;  /* 0x0000000300007212 */ /* 0x000fe200078e3cff */
[----:B------:R-:W-:Y:S01]  /*9780*/  IMAD R3, R5, -0x12, R6 ;  /* 0xffffffee05037824 */ /* 0x000fe200078e0206 */
[----:B------:R-:W-:Y:S01]  /*9790*/  ISETP.GE.U32.AND.EX P0, PT, R17, UR7, PT, P0 ;  /* 0x0000000711007c0c */ /* 0x000fe2000bf06100 */
[----:B------:R-:W-:Y:S01]  /*97a0*/  IMAD.MOV.U32 R6, RZ, RZ, -0x1 ;  /* 0xffffffffff067424 */ /* 0x000fe200078e00ff */
[----:B------:R-:W-:-:S11]  /*97b0*/  @P2 LOP3.LUT R0, R0, 0x1, R5, 0x78, !PT ;  /* 0x0000000100002812 */ /* 0x000fd600078e7805 */
[----:B------:R-:W-:Y:S05]  /*97c0*/  @P0 BRA `(.L_x_309) ;  /* 0x0000000400540947 */ /* 0x000fea0003800000 */
[----:B------:R-:W0:Y:S01]  /*97d0*/  S2R R15, SR_CTAID.X ;  /* 0x00000000000f7919 */ /* 0x000e220000002500 */
[----:B------:R-:W-:Y:S01]  /*97e0*/  ULDC.64 UR6, c[0x0][0x628] ;  /* 0x00018a0000067ab9 */ /* 0x000fe20000000a00 */
[----:B------:R-:W-:Y:S01]  /*97f0*/  ULDC UR8, c[0x0][0x630] ;  /* 0x00018c0000087ab9 */ /* 0x000fe20000000800 */
[----:B------:R-:W-:Y:S01]  /*9800*/  ISETP.NE.U32.AND P0, PT, RZ, UR6, PT ;  /* 0x00000006ff007c0c */ /* 0x000fe2000bf05070 */
[----:B------:R-:W1:Y:S01]  /*9810*/  S2R R20, SR_CTAID.Y ;  /* 0x0000000000147919 */ /* 0x000e620000002600 */
[----:B------:R-:W-:Y:S01]  /*9820*/  ULDC UR9, c[0x0][0x150] ;  /* 0x0000540000097ab9 */ /* 0x000fe20000000800 */
[----:B------:R-:W-:Y:S01]  /*9830*/  IMAD.MOV.U32 R4, RZ, RZ, R16 ;  /* 0x000000ffff047224 */ /* 0x000fe200078e0010 */
[----:B------:R-:W-:Y:S01]  /*9840*/  ISETP.NE.AND.EX P0, PT, RZ, UR7, PT, P0 ;  /* 0x00000007ff007c0c */ /* 0x000fe2000bf05300 */
[----:B------:R-:W-:Y:S01]  /*9850*/  IMAD.MOV.U32 R5, RZ, RZ, R17 ;  /* 0x000000ffff057224 */ /* 0x000fe200078e0011 */
[----:B0-----:R-:W-:-:S11]  /*9860*/  I2FP.F32.U32 R22, R15 ;  /* 0x0000000f00167245 */ /* 0x001fd60000201000 */
[----:B------:R-:W-:Y:S05]  /*9870*/  @!P0 BRA `(.L_x_310) ;  /* 0x0000000000288947 */ /* 0x000fea0003800000 */
[----:B------:R-:W-:Y:S02]  /*9880*/  ULDC UR5, c[0x0][0x634] ;  /* 0x00018d0000057ab9 */ /* 0x000fe40000000800 */
[----:B------:R-:W-:-:S05]  /*9890*/  IADD3 R5, P0, R16, UR5, RZ ;  /* 0x0000000510057c10 */ /* 0x000fca000ff1e0ff */
[----:B------:R-:W-:-:S04]  /*98a0*/  IMAD.X R21, RZ, RZ, R17, P0 ;  /* 0x000000ffff157224 */ /* 0x000fc800000e0611 */
[----:B------:R-:W-:-:S04]  /*98b0*/  IMAD.WIDE.U32 R6, R21, UR6, RZ ;  /* 0x0000000615067c25 */ /* 0x000fc8000f8e00ff */
[----:B------:R-:W-:-:S04]  /*98c0*/  IMAD.WIDE.U32 R6, P0, R5, UR7, R6 ;  /* 0x0000000705067c25 */ /* 0x000fc8000f800006 */
[----:B------:R-:W-:-:S04]  /*98d0*/  IMAD.WIDE.U32 R4, R5, UR6, RZ ;  /* 0x0000000605047c25 */ /* 0x000fc8000f8e00ff */
[----:B------:R-:W-:Y:S01]  /*98e0*/  IMAD.MOV.U32 R4, RZ, RZ, R7 ;  /* 0x000000ffff047224 */ /* 0x000fe200078e0007 */
[----:B------:R-:W-:Y:S01]  /*98f0*/  IADD3 RZ, P1, R5, R6, RZ ;  /* 0x0000000605ff7210 */ /* 0x000fe20007f3e0ff */
[----:B------:R-:W-:-:S04]  /*9900*/  IMAD.X R5, RZ, RZ, RZ, P0 ;  /* 0x000000ffff057224 */ /* 0x000fc800000e06ff */
[----:B------:R-:W-:-:S08]  /*9910*/  IMAD.WIDE.U32.X R4, R21, UR7, R4, P1 ;  /* 0x0000000715047c25 */ /* 0x000fd000088e0404 */
.L_x_310:
[--C-:B------:R-:W-:Y:S01]  /*9920*/  SHF.R.U64 R14, R4, UR8, R5.reuse ;  /* 0x00000008040e7c19 */ /* 0x100fe20008001205 */
[----:B------:R-:W-:Y:S01]  /*9930*/  FMUL R22, R22, UR9 ;  /* 0x0000000916167c20 */ /* 0x000fe20008400000 */
[----:B------:R-:W-:Y:S01]  /*9940*/  SHF.R.U32.HI R4, RZ, UR8, R5 ;  /* 0x00000008ff047c19 */ /* 0x000fe20008011605 */
[----:B------:R-:W0:Y:S01]  /*9950*/  LDC R6, c[0x0][0x144] ;  /* 0x00005100ff067b82 */ /* 0x000e220000000800 */
[----:B------:R-:W-:Y:S01]  /*9960*/  IADD3 R5, P0, RZ, -R14, RZ ;  /* 0x8000000eff057210 */ /* 0x000fe20007f1e0ff */
[----:B------:R-:W-:Y:S01]  /*9970*/  ULDC UR5, c[0x0][0x154] ;  /* 0x0000550000057ab9 */ /* 0x000fe20000000800 */
[----:B-1----:R-:W-:Y:S01]  /*9980*/  I2FP.F32.U32 R7, R20 ;  /* 0x0000001400077245 */ /* 0x002fe20000201000 */
[----:B------:R-:W1:Y:S01]  /*9990*/  F2I.U32.TRUNC.NTZ R22, R22 ;  /* 0x0000001600167305 */ /* 0x000e62000020f000 */
[----:B------:R-:W-:Y:S01]  /*99a0*/  ULDC.64 UR6, c[0x0][0x620] ;  /* 0x0001880000067ab9 */ /* 0x000fe20000000a00 */
[----:B------:R-:W-:Y:S01]  /*99b0*/  IMAD.X R4, RZ, RZ, ~R4, P0 ;  /* 0x000000ffff047224 */ /* 0x000fe200000e0e04 */
[----:B------:R-:W-:Y:S01]  /*99c0*/  ISETP.NE.AND P2, PT, R2, 0x1, PT ;  /* 0x000000010200780c */ /* 0x000fe20003f45270 */
[----:B------:R-:W-:Y:S01]  /*99d0*/  FMUL R23, R7, UR5 ;  /* 0x0000000507177c20 */ /* 0x000fe20008400000 */
[----:B------:R-:W2:Y:S01]  /*99e0*/  LDC R25, c[0x0][0x148] ;  /* 0x00005200ff197b82 */ /* 0x000ea20000000800 */
[----:B------:R-:W-:Y:S01]  /*99f0*/  IMAD R4, R4, UR6, RZ ;  /* 0x0000000604047c24 */ /* 0x000fe2000f8e02ff */
[----:B------:R-:W-:-:S03]  /*9a00*/  ULDC UR5, c[0x0][0x618] ;  /* 0x0001860000057ab9 */ /* 0x000fc60000000800 */
[----:B------:R-:W3:Y:S01]  /*9a10*/  F2I.U32.TRUNC.NTZ R23, R23 ;  /* 0x0000001700177305 */ /* 0x000ee2000020f000 */
[C---:B------:R-:W-:Y:S02]  /*9a20*/  IMAD R7, R5.reuse, UR7, R4 ;  /* 0x0000000705077c24 */ /* 0x040fe4000f8e0204 */
[----:B------:R-:W-:Y:S01]  /*9a30*/  IMAD.WIDE.U32 R4, R5, UR6, R16 ;  /* 0x0000000605047c25 */ /* 0x000fe2000f8e0010 */
[----:B------:R-:W-:Y:S02]  /*9a40*/  ULDC.64 UR6, c[0x0][0x640] ;  /* 0x0001900000067ab9 */ /* 0x000fe40000000a00 */
[----:B------:R-:W-:Y:S01]  /*9a50*/  ISETP.NE.U32.AND P0, PT, RZ, UR6, PT ;  /* 0x00000006ff007c0c */ /* 0x000fe2000bf05070 */
[----:B------:R-:W-:Y:S02]  /*9a60*/  IMAD.IADD R5, R5, 0x1, R7 ;  /* 0x0000000105057824 */ /* 0x000fe400078e0207 */
[----:B-1----:R-:W-:Y:S01]  /*9a70*/  IMAD.MOV R22, RZ, RZ, -R22 ;  /* 0x000000ffff167224 */ /* 0x002fe200078e0a16 */
[----:B------:R-:W-:-:S02]  /*9a80*/  ISETP.NE.AND.EX P0, PT, RZ, UR7, PT, P0 ;  /* 0x00000007ff007c0c */ /* 0x000fc4000bf05300 */
[----:B------:R-:W-:Y:S01]  /*9a90*/  SHF.R.U64 R21, R4, UR5, R5 ;  /* 0x0000000504157c19 */ /* 0x000fe20008001205 */
[----:B0-----:R-:W-:Y:S01]  /*9aa0*/  IMAD R15, R6, R22, R15 ;  /* 0x00000016060f7224 */ /* 0x001fe200078e020f */
[----:B------:R-:W-:Y:S01]  /*9ab0*/  SHF.R.U32.HI R4, RZ, UR5, R5 ;  /* 0x00000005ff047c19 */ /* 0x000fe20008011605 */
[----:B------:R-:W-:Y:S01]  /*9ac0*/  ULDC UR5, c[0x0][0x608] ;  /* 0x0001820000057ab9 */ /* 0x000fe20000000800 */
[----:B---3--:R-:W-:Y:S02]  /*9ad0*/  IMAD.MOV R6, RZ, RZ, -R23 ;  /* 0x000000ffff067224 */ /* 0x008fe400078e0a17 */
[--C-:B------:R-:W-:Y:S02]  /*9ae0*/  SHF.R.U64 R22, R21, UR5, R4.reuse ;  /* 0x0000000515167c19 */ /* 0x100fe40008001204 */
[----:B------:R-:W-:Y:S01]  /*9af0*/  SHF.R.U32.HI R5, RZ, UR5, R4 ;  /* 0x00000005ff057c19 */ /* 0x000fe20008011604 */
[----:B------:R-:W-:Y:S01]  /*9b00*/  ULDC UR5, c[0x0][0x658] ;  /* 0x0001960000057ab9 */ /* 0x000fe20000000800 */
[----:B--2---:R-:W-:-:S02]  /*9b10*/  @P2 IMAD R15, R25, R6, R20 ;  /* 0x00000006190f2224 */ /* 0x004fc400078e0214 */
[--C-:B------:R-:W-:Y:S02]  /*9b20*/  SHF.R.U64 R20, R22, UR5, R5.reuse ;  /* 0x0000000516147c19 */ /* 0x100fe40008001205 */
[----:B------:R-:W-:-:S03]  /*9b30*/  SHF.R.U32.HI R23, RZ, UR5, R5 ;  /* 0x00000005ff177c19 */ /* 0x000fc60008011605 */
[----:B------:R-:W-:Y:S02]  /*9b40*/  IMAD.MOV.U32 R6, RZ, RZ, R20 ;  /* 0x000000ffff067224 */ /* 0x000fe400078e0014 */
[----:B------:R-:W-:Y:S01]  /*9b50*/  IMAD.MOV.U32 R5, RZ, RZ, R23 ;  /* 0x000000ffff057224 */ /* 0x000fe200078e0017 */
[----:B------:R-:W-:Y:S06]  /*9b60*/  @!P0 BRA `(.L_x_311) ;  /* 0x00000000002c8947 */ /* 0x000fec0003800000 */
        /* <DEDUP_REMOVED lines=9> */
[----:B------:R-:W-:-:S04]  /*9c00*/  IMAD.WIDE.U32.X R4, R23, UR7, R4, P1 ;  /* 0x0000000717047c25 */ /* 0x000fc800088e0404 */
[----:B------:R-:W-:-:S07]  /*9c10*/  IMAD.MOV.U32 R6, RZ, RZ, R4 ;  /* 0x000000ffff067224 */ /* 0x000fce00078e0004 */
.L_x_311:
[----:B------:R-:W-:Y:S01]  /*9c20*/  ULDC UR5, c[0x0][0x648] ;  /* 0x0001920000057ab9 */ /* 0x000fe20000000800 */
[----:B------:R-:W-:Y:S01]  /*9c30*/  LOP3.LUT R4, R22, UR17, RZ, 0xc0, !PT ;  /* 0x0000001116047c12 */ /* 0x000fe2000f8ec0ff */
[----:B------:R-:W-:Y:S01]  /*9c40*/  ULDC UR6, c[0x0][0x610] ;  /* 0x0001840000067ab9 */ /* 0x000fe20000000800 */
[----:B------:R-:W-:Y:S01]  /*9c50*/  SHF.R.U64 R5, R6, UR5, R5 ;  /* 0x0000000506057c19 */ /* 0x000fe20008001205 */
[----:B------:R-:W-:Y:S01]  /*9c60*/  ULDC UR5, c[0x0][0x638] ;  /* 0x00018e0000057ab9 */ /* 0x000fe20000000800 */
[----:B------:R-:W-:-:S03]  /*9c70*/  LOP3.LUT R21, R21, UR4, RZ, 0xc0, !PT ;  /* 0x0000000415157c12 */ /* 0x000fc6000f8ec0ff */
[----:B------:R-:W-:Y:S02]  /*9c80*/  IMAD.MOV R7, RZ, RZ, -R5 ;  /* 0x000000ffff077224 */ /* 0x000fe400078e0a05 */
[----:B------:R-:W-:Y:S02]  /*9c90*/  IMAD R4, R5, UR18, R4 ;  /* 0x0000001205047c24 */ /* 0x000fe4000f8e0204 */
[----:B------:R-:W-:Y:S01]  /*9ca0*/  IMAD R20, R7, UR5, R20 ;  /* 0x0000000507147c24 */ /* 0x000fe2000f8e0214 */
[----:B------:R-:W-:Y:S01]  /*9cb0*/  ULDC UR5, c[0x0][0x600] ;  /* 0x0001800000057ab9 */ /* 0x000fe20000000800 */
[----:B------:R-:W-:Y:S02]  /*9cc0*/  IMAD R15, R4, UR6, R15 ;  /* 0x00000006040f7c24 */ /* 0x000fe4000f8e020f */
[----:B------:R-:W-:Y:S02]  /*9cd0*/  IMAD R6, R20, UR5, R21 ;  /* 0x0000000514067c24 */ /* 0x000fe4000f8e0215 */
[----:B------:R-:W-:-:S03]  /*9ce0*/  IMAD.MOV.U32 R4, RZ, RZ, 0x1 ;  /* 0x00000001ff047424 */ /* 0x000fc600078e00ff */
[----:B------:R-:W-:Y:S02]  /*9cf0*/  SEL R20, R6, R15, !P2 ;  /* 0x0000000f06147207 */ /* 0x000fe40005000000 */
[----:B------:R-:W-:Y:S01]  /*9d00*/  SEL R21, R15, R6, !P2 ;  /* 0x000000060f157207 */ /* 0x000fe20005000000 */
[----:B------:R-:W-:-:S07]  /*9d10*/  IMAD.MOV.U32 R6, RZ, RZ, R14 ;  /* 0x000000ffff067224 */ /* 0x000fce00078e000e */
.L_x_309:
[----:B------:R-:W-:Y:S05]  /*9d20*/  BSYNC B1 ;  /* 0x0000000000017941 */ /* 0x000fea0003800000 */
.L_x_308:
[----:B------:R-:W-:-:S13]  /*9d30*/  LOP3.LUT P0, RZ, R4, 0xff, RZ, 0xc0, !PT ;  /* 0x000000ff04ff7812 */ /* 0x000fda000780c0ff */
[----:B------:R-:W-:Y:S05]  /*9d40*/  @P0 BRA `(.L_x_312) ;  /* 0xfffffff400400947 */ /* 0x000fea000383ffff */
[----:B------:R-:W-:Y:S05]  /*9d50*/  BSYNC B0 ;  /* 0x0000000000007941 */ /* 0x000fea0003800000 */
.L_x_301:
[----:B------:R-:W-:-:S03]  /*9d60*/  UMOV UR5, 0xffffffff ;  /* 0xffffffff00057882 */ /* 0x000fc60000000000 */
[----:B------:R-:W-:Y:S05]  /*9d70*/  BRA.DIV UR5, `(.L_x_313) ;  /* 0x0000000e050c7947 */ /* 0x000fea000b800000 */
[----:B------:R-:W-:-:S13]  /*9d80*/  ELECT P6, URZ, PT ;  /* 0x00000000003f782f */ /* 0x000fda00038c0000 */
.L_x_341:
[----:B------:R-:W-:Y:S04]  /*9d90*/  BSSY B0, `(.L_x_314) ;  /* 0x00000a9000007945 */ /* 0x000fe80003800000 */
[----:B------:R-:W-:Y:S05]  /*9da0*/  @!P6 BRA `(.L_x_315) ;  /* 0x00000008009ce947 */ /* 0x000fea0003800000 */
[----:B------:R-:W-:-:S04]  /*9db0*/  LOP3.LUT R19, R19, 0x2, RZ, 0xfc, !PT ;  /* 0x0000000213137812 */ /* 0x000fc800078efcff */
[----:B------:R-:W-:-:S13]  /*9dc0*/  ISETP.NE.AND P0, PT, R19, 0x3, PT ;  /* 0x000000031300780c */ /* 0x000fda0003f05270 */
[----:B------:R-:W-:Y:S05]  /*9dd0*/  @!P0 BRA `(.L_x_316) ;  /* 0x0000000000048947 */ /* 0x000fea0003800000 */
[----:B------:R-:W-:Y:S01]  /*9de0*/  BPT.TRAP 0x1 ;  /* 0x000000040000795c */ /* 0x000fe20000300000 */
.L_x_316:
[----:B------:R-:W0:Y:S01]  /*9df0*/  S2R R5, SR_CgaCtaId ;  /* 0x0000000000057919 */ /* 0x000e220000008800 */
[----:B------:R-:W-:Y:S02]  /*9e00*/  MOV R2, 0x400 ;  /* 0x0000040000027802 */ /* 0x000fe40000000f00 */
[----:B------:R-:W-:Y:S02]  /*9e10*/  SHF.L.U32 R4, R0, 0x1f, RZ ;  /* 0x0000001f00047819 */ /* 0x000fe400000006ff */
[----:B0-----:R-:W-:-:S05]  /*9e20*/  LEA R2, R5, R2, 0x18 ;  /* 0x0000000205027211 */ /* 0x001fca00078ec0ff */
[----:B------:R-:W-:-:S04]  /*9e30*/  VIADD R2, R2, 0x90 ;  /* 0x0000009002027836 */ /* 0x000fc80000000000 */
[C---:B------:R-:W-:Y:S02]  /*9e40*/  IMAD R7, R3.reuse, 0x8, R2 ;  /* 0x0000000803077824 */ /* 0x040fe400078e0202 */
[----:B------:R-:W-:Y:S02]  /*9e50*/  VIADD R3, R3, 0x1 ;  /* 0x0000000103037836 */ /* 0x000fe40000000000 */
[----:B------:R-:W0:Y:S03]  /*9e60*/  SYNCS.PHASECHK.TRANS64.TRYWAIT P0, [R7+URZ], R4 ;  /* 0x00000004070075a7 */ /* 0x000e26000800017f */
[----:B------:R-:W-:-:S04]  /*9e70*/  ISETP.NE.AND P1, PT, R3, 0x12, PT ;  /* 0x000000120300780c */ /* 0x000fc80003f25270 */
[----:B------:R-:W-:Y:S02]  /*9e80*/  SEL R5, RZ, 0x1, P1 ;  /* 0x00000001ff057807 */ /* 0x000fe40000800000 */
[----:B------:R-:W-:Y:S02]  /*9e90*/  SEL R3, R3, RZ, P1 ;  /* 0x000000ff03037207 */ /* 0x000fe40000800000 */
[----:B------:R-:W-:-:S03]  /*9ea0*/  LOP3.LUT R6, R0, R5, RZ, 0x3c, !PT ;  /* 0x0000000500067212 */ /* 0x000fc600078e3cff */
[----:B------:R-:W-:Y:S01]  /*9eb0*/  IMAD R8, R3, 0x8, R2 ;  /* 0x0000000803087824 */ /* 0x000fe200078e0202 */
[----:B------:R-:W-:Y:S01]  /*9ec0*/  SHF.L.U32 R5, R6, 0x1f, RZ ;  /* 0x0000001f06057819 */ /* 0x000fe200000006ff */
[----:B0-----:R-:W-:Y:S06]  /*9ed0*/  @!P0 BRA `(.L_x_317) ;  /* 0x0000000800d48947 */ /* 0x001fec0003800000 */
.L_x_342:
[----:B------:R-:W1:Y:S01]  /*9ee0*/  SYNCS.PHASECHK.TRANS64.TRYWAIT P0, [R8+URZ], R5 ;  /* 0x00000005080075a7 */ /* 0x000e62000800017f */
[----:B------:R-:W-:-:S05]  /*9ef0*/  VIADD R0, R3, 0x1 ;  /* 0x0000000103007836 */ /* 0x000fca0000000000 */
[----:B------:R-:W-:-:S04]  /*9f00*/  ISETP.NE.AND P1, PT, R0, 0x12, PT ;  /* 0x000000120000780c */ /* 0x000fc80003f25270 */
[----:B------:R-:W-:Y:S02]  /*9f10*/  SEL R3, RZ, 0x1, P1 ;  /* 0x00000001ff037807 */ /* 0x000fe40000800000 */
[----:B0-----:R-:W-:Y:S02]  /*9f20*/  SEL R7, R0, RZ, P1 ;  /* 0x000000ff00077207 */ /* 0x001fe40000800000 */
[----:B------:R-:W-:-:S03]  /*9f30*/  LOP3.LUT R6, R6, R3, RZ, 0x3c, !PT ;  /* 0x0000000306067212 */ /* 0x000fc600078e3cff */
[----:B------:R-:W-:Y:S01]  /*9f40*/  IMAD R9, R7, 0x8, R2 ;  /* 0x0000000807097824 */ /* 0x000fe200078e0202 */
[----:B------:R-:W-:Y:S01]  /*9f50*/  SHF.L.U32 R4, R6, 0x1f, RZ ;  /* 0x0000001f06047819 */ /* 0x000fe200000006ff */
[----:B-1----:R-:W-:Y:S06]  /*9f60*/  @!P0 BRA `(.L_x_318) ;  /* 0x0000000800c48947 */ /* 0x002fec0003800000 */
.L_x_343:
[----:B------:R-:W1:Y:S01]  /*9f70*/  SYNCS.PHASECHK.TRANS64.TRYWAIT P0, [R9+URZ], R4 ;  /* 0x00000004090075a7 */ /* 0x000e62000800017f */
[----:B------:R-:W-:-:S05]  /*9f80*/  VIADD R0, R7, 0x1 ;  /* 0x0000000107007836 */ /* 0x000fca0000000000 */
[----:B------:R-:W-:-:S04]  /*9f90*/  ISETP.NE.AND P1, PT, R0, 0x12, PT ;  /* 0x000000120000780c */ /* 0x000fc80003f25270 */
[----:B------:R-:W-:Y:S02]  /*9fa0*/  SEL R3, RZ, 0x1, P1 ;  /* 0x00000001ff037807 */ /* 0x000fe40000800000 */
[----:B------:R-:W-:Y:S02]  /*9fb0*/  SEL R7, R0, RZ, P1 ;  /* 0x000000ff00077207 */ /* 0x000fe40000800000 */
[----:B------:R-:W-:-:S03]  /*9fc0*/  LOP3.LUT R6, R6, R3, RZ, 0x3c, !PT ;  /* 0x0000000306067212 */ /* 0x000fc600078e3cff */
[----:B0-----:R-:W-:Y:S01]  /*9fd0*/  IMAD R8, R7, 0x8, R2 ;  /* 0x0000000807087824 */ /* 0x001fe200078e0202 */
[----:B------:R-:W-:Y:S01]  /*9fe0*/  SHF.L.U32 R5, R6, 0x1f, RZ ;  /* 0x0000001f06057819 */ /* 0x000fe200000006ff */
[----:B-1----:R-:W-:Y:S06]  /*9ff0*/  @!P0 BRA `(.L_x_319) ;  /* 0x0000000800b48947 */ /* 0x002fec0003800000 */
.L_x_344:
        /* <DEDUP_REMOVED lines=9> */
.L_x_345:
        /* <DEDUP_REMOVED lines=9> */
.L_x_346:
        /* <DEDUP_REMOVED lines=9> */
.L_x_347:
        /* <DEDUP_REMOVED lines=9> */
.L_x_348:
        /* <DEDUP_REMOVED lines=9> */
.L_x_349:
        /* <DEDUP_REMOVED lines=9> */
.L_x_350:
        /* <DEDUP_REMOVED lines=9> */
.L_x_351:
        /* <DEDUP_REMOVED lines=9> */
.L_x_352:
        /* <DEDUP_REMOVED lines=9> */
.L_x_353:
        /* <DEDUP_REMOVED lines=9> */
.L_x_354:
        /* <DEDUP_REMOVED lines=9> */
.L_x_355:
        /* <DEDUP_REMOVED lines=9> */
.L_x_356:
[----:B------:R-:W1:Y:S01]  /*a6c0*/  SYNCS.PHASECHK.TRANS64.TRYWAIT P0, [R8+URZ], R5 ;  /* 0x00000005080075a7 */ /* 0x000e62000800017f */
[----:B------:R-:W-:-:S05]  /*a6d0*/  VIADD R0, R7, 0x1 ;  /* 0x0000000107007836 */ /* 0x000fca0000000000 */
[----:B------:R-:W-:-:S04]  /*a6e0*/  ISETP.NE.AND P1, PT, R0, 0x12, PT ;  /* 0x000000120000780c */ /* 0x000fc80003f25270 */
[----:B------:R-:W-:Y:S02]  /*a6f0*/  SEL R3, RZ, 0x1, P1 ;  /* 0x00000001ff037807 */ /* 0x000fe40000800000 */
[----:B------:R-:W-:Y:S02]  /*a700*/  SEL R7, R0, RZ, P1 ;  /* 0x000000ff00077207 */ /* 0x000fe40000800000 */
[----:B0-----:R-:W-:-:S03]  /*a710*/  LOP3.LUT R9, R6, R3, RZ, 0x3c, !PT ;  /* 0x0000000306097212 */ /* 0x001fc600078e3cff */
[----:B------:R-:W-:Y:S01]  /*a720*/  IMAD R11, R7, 0x8, R2 ;  /* 0x00000008070b7824 */ /* 0x000fe200078e0202 */
[----:B------:R-:W-:Y:S01]  /*a730*/  SHF.L.U32 R6, R9, 0x1f, RZ ;  /* 0x0000001f09067819 */ /* 0x000fe200000006ff */
[----:B-1----:R-:W-:Y:S06]  /*a740*/  @!P0 BRA `(.L_x_332) ;  /* 0x0000000400e48947 */ /* 0x002fec0003800000 */
.L_x_357:
[----:B------:R-:W1:Y:S01]  /*a750*/  SYNCS.PHASECHK.TRANS64.TRYWAIT P0, [R11+URZ], R6 ;  /* 0x000000060b0075a7 */ /* 0x000e62000800017f */
[----:B------:R-:W-:-:S05]  /*a760*/  VIADD R0, R7, 0x1 ;  /* 0x0000000107007836 */ /* 0x000fca0000000000 */
[----:B------:R-:W-:-:S04]  /*a770*/  ISETP.NE.AND P1, PT, R0, 0x12, PT ;  /* 0x000000120000780c */ /* 0x000fc80003f25270 */
[----:B------:R-:W-:Y:S02]  /*a780*/  SEL R4, RZ, 0x1, P1 ;  /* 0x00000001ff047807 */ /* 0x000fe40000800000 */
[----:B------:R-:W-:Y:S02]  /*a790*/  SEL R3, R0, RZ, P1 ;  /* 0x000000ff00037207 */ /* 0x000fe40000800000 */
[----:B------:R-:W-:Y:S01]  /*a7a0*/  LOP3.LUT R0, R9, R4, RZ, 0x3c, !PT ;  /* 0x0000000409007212 */ /* 0x000fe200078e3cff */
[----:B-1----:R-:W-:Y:S06]  /*a7b0*/  @!P0 BRA `(.L_x_333) ;  /* 0x0000000400dc8947 */ /* 0x002fec0003800000 */
.L_x_358:
[----:B------:R-:W-:Y:S01]  /*a7c0*/  IMAD R3, R3, 0x8, R2 ;  /* 0x0000000803037824 */ /* 0x000fe200078e0202 */
[----:B------:R-:W-:-:S07]  /*a7d0*/  SHF.L.U32 R0, R0, 0x1f, RZ ;  /* 0x0000001f00007819 */ /* 0x000fce00000006ff */
.L_x_334:
[----:B--2---:R2:W3:Y:S02]  /*a7e0*/  SYNCS.PHASECHK.TRANS64.TRYWAIT P0, [R3+URZ], R0 ;  /* 0x00000000030075a7 */ /* 0x0044e4000800017f */
[----:B---3--:R-:W-:Y:S05]  /*a7f0*/  @!P0 NANOSLEEP.SYNCS 0x989680 ;  /* 0x009896800000895d */ /* 0x008fea0003900000 */
[----:B------:R-:W3:Y:S02]  /*a800*/  @!P0 SYNCS.PHASECHK.TRANS64 P0, [R3+URZ], R0 ;  /* 0x00000000030085a7 */ /* 0x000ee4000800007f */
[----:B---3--:R-:W-:Y:S05]  /*a810*/  @!P0 BRA `(.L_x_334) ;  /* 0xfffffffc00f08947 */ /* 0x008fea000383ffff */
.L_x_315:
[----:B------:R-:W-:Y:S05]  /*a820*/  BSYNC B0 ;  /* 0x0000000000007941 */ /* 0x000fea0003800000 */
.L_x_314:
[----:B------:R-:W-:Y:S05]  /*a830*/  EXIT ;  /* 0x000000000000794d */ /* 0x000fea0003800000 */
.L_x_22:
[----:B----4-:R4:W0:Y:S02]  /*a840*/  SYNCS.PHASECHK.TRANS64.TRYWAIT P1, [R3+URZ], R0 ;  /* 0x00000000030075a7 */ /* 0x010824000802017f */
[----:B0-----:R-:W-:Y:S05]  /*a850*/  @!P1 NANOSLEEP.SYNCS 0x989680 ;  /* 0x009896800000995d */ /* 0x001fea0003900000 */
[----:B------:R-:W0:Y:S02]  /*a860*/  @!P1 SYNCS.PHASECHK.TRANS64 P1, [R3+URZ], R0 ;  /* 0x00000000030095a7 */ /* 0x000e24000802007f */
[----:B0-----:R-:W-:Y:S05]  /*a870*/  @!P1 BRA `(.L_x_22) ;  /* 0xfffffffc00f09947 */ /* 0x001fea000383ffff */
[----:B------:R-:W-:Y:S05]  /*a880*/  BRA `(.L_x_21) ;  /* 0xffffff6c00a47947 */ /* 0x000fea000383ffff */
.L_x_27:
[----:B-1----:R1:W3:Y:S02]  /*a890*/  SYNCS.PHASECHK.TRANS64.TRYWAIT P1, [R5+URZ], R4 ;  /* 0x00000004050075a7 */ /* 0x0022e4000802017f */
[----:B---3--:R-:W-:Y:S05]  /*a8a0*/  @!P1 NANOSLEEP.SYNCS 0x989680 ;  /* 0x009896800000995d */ /* 0x008fea0003900000 */
[----:B------:R-:W3:Y:S02]  /*a8b0*/  @!P1 SYNCS.PHASECHK.TRANS64 P1, [R5+URZ], R4 ;  /* 0x00000004050095a7 */ /* 0x000ee4000802007f */
[----:B---3--:R-:W-:Y:S05]  /*a8c0*/  @!P1 BRA `(.L_x_27) ;  /* 0xfffffffc00f09947 */ /* 0x008fea000383ffff */
[----:B------:R-:W-:Y:S05]  /*a8d0*/  BRA `(.L_x_26) ;  /* 0xffffff7000487947 */ /* 0x000fea000383ffff */
.L_x_302:
[----:B------:R-:W-:Y:S01]  /*a8e0*/  BSSY B1, `(.L_x_335) ;  /* 0x0000006000017945 */ /* 0x000fe20003800000 */
[----:B------:R-:W-:-:S07]  /*a8f0*/  IMAD.MOV.U32 R15, RZ, RZ, -0x1 ;  /* 0xffffffffff0f7424 */ /* 0x000fce00078e00ff */
[----:B------:R-:W-:Y:S05]  /*a900*/  WARPSYNC.COLLECTIVE R15, `(.L_x_336) ;  /* 0x000000000f0c7348 */ /* 0x000fea0003c00000 */
[----:B------:R-:W-:Y:S02]  /*a910*/  ELECT P6, UR62, PT ;  /* 0x00000000003e782f */ /* 0x000fe400038c0000 */
[----:B------:R-:W-:Y:S01]  /*a920*/  MOV R14, UR62 ;  /* 0x0000003e000e7c02 */ /* 0x000fe20008000f00 */
[----:B------:R-:W-:Y:S10]  /*a930*/  ENDCOLLECTIVE ;  /* 0x000000000000791b */ /* 0x000ff40003800000 */
.L_x_336:
[----:B------:R-:W-:Y:S05]  /*a940*/  BSYNC B1 ;  /* 0x0000000000017941 */ /* 0x000fea0003800000 */
.L_x_335:
[----:B------:R-:W-:Y:S05]  /*a950*/  BRA `(.L_x_337) ;  /* 0xffffffe800487947 */ /* 0x000fea000383ffff */
.L_x_305:
[----:B-1----:R1:W2:Y:S02]  /*a960*/  SYNCS.PHASECHK.TRANS64.TRYWAIT P0, [R23+URZ+0x90], R14 ;  /* 0x0000900e170075a7 */ /* 0x0022a4000800017f */
[----:B--2---:R-:W-:Y:S05]  /*a970*/  @!P0 NANOSLEEP.SYNCS 0x989680 ;  /* 0x009896800000895d */ /* 0x004fea0003900000 */
[----:B------:R-:W2:Y:S02]  /*a980*/  @!P0 SYNCS.PHASECHK.TRANS64 P0, [R23+URZ+0x90], R14 ;  /* 0x0000900e170085a7 */ /* 0x000ea4000800007f */
[----:B--2---:R-:W-:Y:S05]  /*a990*/  @!P0 BRA `(.L_x_305) ;  /* 0xfffffffc00f08947 */ /* 0x004fea000383ffff */
[----:B------:R-:W-:Y:S05]  /*a9a0*/  BRA `(.L_x_338) ;  /* 0xffffffe800807947 */ /* 0x000fea000383ffff */
.L_x_313:
[----:B------:R-:W-:Y:S01]  /*a9b0*/  BSSY B0, `(.L_x_339) ;  /* 0x0000006000007945 */ /* 0x000fe20003800000 */
[----:B------:R-:W-:-:S07]  /*a9c0*/  IMAD.MOV.U32 R15, RZ, RZ, -0x1 ;  /* 0xffffffffff0f7424 */ /* 0x000fce00078e00ff */
[----:B------:R-:W-:Y:S05]  /*a9d0*/  WARPSYNC.COLLECTIVE R15, `(.L_x_340) ;  /* 0x000000000f0c7348 */ /* 0x000fea0003c00000 */
[----:B------:R-:W-:Y:S02]  /*a9e0*/  ELECT P6, UR62, PT ;  /* 0x00000000003e782f */ /* 0x000fe400038c0000 */
[----:B------:R-:W-:Y:S01]  /*a9f0*/  MOV R14, UR62 ;  /* 0x0000003e000e7c02 */ /* 0x000fe20008000f00 */
[----:B------:R-:W-:Y:S10]  /*aa00*/  ENDCOLLECTIVE ;  /* 0x000000000000791b */ /* 0x000ff40003800000 */
.L_x_340:
[----:B------:R-:W-:Y:S05]  /*aa10*/  BSYNC B0 ;  /* 0x0000000000007941 */ /* 0x000fea0003800000 */
.L_x_339:
[----:B------:R-:W-:Y:S05]  /*aa20*/  BRA `(.L_x_341) ;  /* 0xfffffff000d87947 */ /* 0x000fea000383ffff */
.L_x_317:
[----:B0-----:R0:W1:Y:S02]  /*aa30*/  SYNCS.PHASECHK.TRANS64.TRYWAIT P0, [R7+URZ], R4 ;  /* 0x00000004070075a7 */ /* 0x001064000800017f */
[----:B-1----:R-:W-:Y:S05]  /*aa40*/  @!P0 NANOSLEEP.SYNCS 0x989680 ;  /* 0x009896800000895d */ /* 0x002fea0003900000 */
[----:B------:R-:W1:Y:S02]  /*aa50*/  @!P0 SYNCS.PHASECHK.TRANS64 P0, [R7+URZ], R4 ;  /* 0x00000004070085a7 */ /* 0x000e64000800007f */
[----:B-1----:R-:W-:Y:S05]  /*aa60*/  @!P0 BRA `(.L_x_317) ;  /* 0xfffffffc00f08947 */ /* 0x002fea000383ffff */
[----:B------:R-:W-:Y:S05]  /*aa70*/  BRA `(.L_x_342) ;  /* 0xfffffff400187947 */ /* 0x000fea000383ffff */
.L_x_318:
[----:B0-----:R0:W1:Y:S02]  /*aa80*/  SYNCS.PHASECHK.TRANS64.TRYWAIT P0, [R8+URZ], R5 ;  /* 0x00000005080075a7 */ /* 0x001064000800017f */
[----:B-1----:R-:W-:Y:S05]  /*aa90*/  @!P0 NANOSLEEP.SYNCS 0x989680 ;  /* 0x009896800000895d */ /* 0x002fea0003900000 */
[----:B------:R-:W1:Y:S02]  /*aaa0*/  @!P0 SYNCS.PHASECHK.TRANS64 P0, [R8+URZ], R5 ;  /* 0x00000005080085a7 */ /* 0x000e64000800007f */
[----:B-1----:R-:W-:Y:S05]  /*aab0*/  @!P0 BRA `(.L_x_318) ;  /* 0xfffffffc00f08947 */ /* 0x002fea000383ffff */
[----:B------:R-:W-:Y:S05]  /*aac0*/  BRA `(.L_x_343) ;  /* 0xfffffff400287947 */ /* 0x000fea000383ffff */
.L_x_319:
[----:B0-----:R0:W1:Y:S02]  /*aad0*/  SYNCS.PHASECHK.TRANS64.TRYWAIT P0, [R9+URZ], R4 ;  /* 0x00000004090075a7 */ /* 0x001064000800017f */
[----:B-1----:R-:W-:Y:S05]  /*aae0*/  @!P0 NANOSLEEP.SYNCS 0x989680 ;  /* 0x009896800000895d */ /* 0x002fea0003900000 */
[----:B------:R-:W1:Y:S02]  /*aaf0*/  @!P0 SYNCS.PHASECHK.TRANS64 P0, [R9+URZ], R4 ;  /* 0x00000004090085a7 */ /* 0x000e64000800007f */
[----:B-1----:R-:W-:Y:S05]  /*ab00*/  @!P0 BRA `(.L_x_319) ;  /* 0xfffffffc00f08947 */ /* 0x002fea000383ffff */
[----:B------:R-:W-:Y:S05]  /*ab10*/  BRA `(.L_x_344) ;  /* 0xfffffff400387947 */ /* 0x000fea000383ffff */
.L_x_320:
[----:B0-----:R0:W1:Y:S02]  /*ab20*/  SYNCS.PHASECHK.TRANS64.TRYWAIT P0, [R8+URZ], R5 ;  /* 0x00000005080075a7 */ /* 0x001064000800017f */
[----:B-1----:R-:W-:Y:S05]  /*ab30*/  @!P0 NANOSLEEP.SYNCS 0x989680 ;  /* 0x009896800000895d */ /* 0x002fea0003900000 */
[----:B------:R-:W1:Y:S02]  /*ab40*/  @!P0 SYNCS.PHASECHK.TRANS64 P0, [R8+URZ], R5 ;  /* 0x00000005080085a7 */ /* 0x000e64000800007f */
[----:B-1----:R-:W-:Y:S05]  /*ab50*/  @!P0 BRA `(.L_x_320) ;  /* 0xfffffffc00f08947 */ /* 0x002fea000383ffff */
[----:B------:R-:W-:Y:S05]  /*ab60*/  BRA `(.L_x_345) ;  /* 0xfffffff400487947 */ /* 0x000fea000383ffff */
.L_x_321:
[----:B0-----:R0:W1:Y:S02]  /*ab70*/  SYNCS.PHASECHK.TRANS64.TRYWAIT P0, [R9+URZ], R4 ;  /* 0x00000004090075a7 */ /* 0x001064000800017f */
[----:B-1----:R-:W-:Y:S05]  /*ab80*/  @!P0 NANOSLEEP.SYNCS 0x989680 ;  /* 0x009896800000895d */ /* 0x002fea0003900000 */
[----:B------:R-:W1:Y:S02]  /*ab90*/  @!P0 SYNCS.PHASECHK.TRANS64 P0, [R9+URZ], R4 ;  /* 0x00000004090085a7 */ /* 0x000e64000800007f */
[----:B-1----:R-:W-:Y:S05]  /*aba0*/  @!P0 BRA `(.L_x_321) ;  /* 0xfffffffc00f08947 */ /* 0x002fea000383ffff */
[----:B------:R-:W-:Y:S05]  /*abb0*/  BRA `(.L_x_346) ;  /* 0xfffffff400587947 */ /* 0x000fea000383ffff */
.L_x_322:
[----:B0-----:R0:W1:Y:S02]  /*abc0*/  SYNCS.PHASECHK.TRANS64.TRYWAIT P0, [R8+URZ], R5 ;  /* 0x00000005080075a7 */ /* 0x001064000800017f */
[----:B-1----:R-:W-:Y:S05]  /*abd0*/  @!P0 NANOSLEEP.SYNCS 0x989680 ;  /* 0x009896800000895d */ /* 0x002fea0003900000 */
[----:B------:R-:W1:Y:S02]  /*abe0*/  @!P0 SYNCS.PHASECHK.TRANS64 P0, [R8+URZ], R5 ;  /* 0x00000005080085a7 */ /* 0x000e64000800007f */
[----:B-1----:R-:W-:Y:S05]  /*abf0*/  @!P0 BRA `(.L_x_322) ;  /* 0xfffffffc00f08947 */ /* 0x002fea000383ffff */
[----:B------:R-:W-:Y:S05]  /*ac00*/  BRA `(.L_x_347) ;  /* 0xfffffff400687947 */ /* 0x000fea000383ffff */
.L_x_323:
[----:B0-----:R0:W1:Y:S02]  /*ac10*/  SYNCS.PHASECHK.TRANS64.TRYWAIT P0, [R9+URZ], R4 ;  /* 0x00000004090075a7 */ /* 0x001064000800017f */
[----:B-1----:R-:W-:Y:S05]  /*ac20*/  @!P0 NANOSLEEP.SYNCS 0x989680 ;  /* 0x009896800000895d */ /* 0x002fea0003900000 */
[----:B------:R-:W1:Y:S02]  /*ac30*/  @!P0 SYNCS.PHASECHK.TRANS64 P0, [R9+URZ], R4 ;  /* 0x00000004090085a7 */ /* 0x000e64000800007f */
[----:B-1----:R-:W-:Y:S05]  /*ac40*/  @!P0 BRA `(.L_x_323) ;  /* 0xfffffffc00f08947 */ /* 0x002fea000383ffff */
[----:B------:R-:W-:Y:S05]  /*ac50*/  BRA `(.L_x_348) ;  /* 0xfffffff400787947 */ /* 0x000fea000383ffff */
.L_x_324:
[----:B0-----:R0:W1:Y:S02]  /*ac60*/  SYNCS.PHASECHK.TRANS64.TRYWAIT P0, [R8+URZ], R5 ;  /* 0x00000005080075a7 */ /* 0x001064000800017f */
[----:B-1----:R-:W-:Y:S05]  /*ac70*/  @!P0 NANOSLEEP.SYNCS 0x989680 ;  /* 0x009896800000895d */ /* 0x002fea0003900000 */
[----:B------:R-:W1:Y:S02]  /*ac80*/  @!P0 SYNCS.PHASECHK.TRANS64 P0, [R8+URZ], R5 ;  /* 0x00000005080085a7 */ /* 0x000e64000800007f */
[----:B-1----:R-:W-:Y:S05]  /*ac90*/  @!P0 BRA `(.L_x_324) ;  /* 0xfffffffc00f08947 */ /* 0x002fea000383ffff */
[----:B------:R-:W-:Y:S05]  /*aca0*/  BRA `(.L_x_349) ;  /* 0xfffffff400887947 */ /* 0x000fea000383ffff */
.L_x_325:
[----:B0-----:R0:W1:Y:S02]  /*acb0*/  SYNCS.PHASECHK.TRANS64.TRYWAIT P0, [R9+URZ], R4 ;  /* 0x00000004090075a7 */ /* 0x001064000800017f */
[----:B-1----:R-:W-:Y:S05]  /*acc0*/  @!P0 NANOSLEEP.SYNCS 0x989680 ;  /* 0x009896800000895d */ /* 0x002fea0003900000 */
[----:B------:R-:W1:Y:S02]  /*acd0*/  @!P0 SYNCS.PHASECHK.TRANS64 P0, [R9+URZ], R4 ;  /* 0x00000004090085a7 */ /* 0x000e64000800007f */
[----:B-1----:R-:W-:Y:S05]  /*ace0*/  @!P0 BRA `(.L_x_325) ;  /* 0xfffffffc00f08947 */ /* 0x002fea000383ffff */
[----:B------:R-:W-:Y:S05]  /*acf0*/  BRA `(.L_x_350) ;  /* 0xfffffff400987947 */ /* 0x000fea000383ffff */
.L_x_326:
[----:B0-----:R0:W1:Y:S02]  /*ad00*/  SYNCS.PHASECHK.TRANS64.TRYWAIT P0, [R8+URZ], R5 ;  /* 0x00000005080075a7 */ /* 0x001064000800017f */
[----:B-1----:R-:W-:Y:S05]  /*ad10*/  @!P0 NANOSLEEP.SYNCS 0x989680 ;  /* 0x009896800000895d */ /* 0x002fea0003900000 */
[----:B------:R-:W1:Y:S02]  /*ad20*/  @!P0 SYNCS.PHASECHK.TRANS64 P0, [R8+URZ], R5 ;  /* 0x00000005080085a7 */ /* 0x000e64000800007f */
[----:B-1----:R-:W-:Y:S05]  /*ad30*/  @!P0 BRA `(.L_x_326) ;  /* 0xfffffffc00f08947 */ /* 0x002fea000383ffff */
[----:B------:R-:W-:Y:S05]  /*ad40*/  BRA `(.L_x_351) ;  /* 0xfffffff400a87947 */ /* 0x000fea000383ffff */
.L_x_327:
[----:B0-----:R0:W1:Y:S02]  /*ad50*/  SYNCS.PHASECHK.TRANS64.TRYWAIT P0, [R9+URZ], R4 ;  /* 0x00000004090075a7 */ /* 0x001064000800017f */
[----:B-1----:R-:W-:Y:S05]  /*ad60*/  @!P0 NANOSLEEP.SYNCS 0x989680 ;  /* 0x009896800000895d */ /* 0x002fea0003900000 */
[----:B------:R-:W1:Y:S02]  /*ad70*/  @!P0 SYNCS.PHASECHK.TRANS64 P0, [R9+URZ], R4 ;  /* 0x00000004090085a7 */ /* 0x000e64000800007f */
[----:B-1----:R-:W-:Y:S05]  /*ad80*/  @!P0 BRA `(.L_x_327) ;  /* 0xfffffffc00f08947 */ /* 0x002fea000383ffff */
[----:B------:R-:W-:Y:S05]  /*ad90*/  BRA `(.L_x_352) ;  /* 0xfffffff400b87947 */ /* 0x000fea000383ffff */
.L_x_328:
[----:B0-----:R0:W1:Y:S02]  /*ada0*/  SYNCS.PHASECHK.TRANS64.TRYWAIT P0, [R8+URZ], R5 ;  /* 0x00000005080075a7 */ /* 0x001064000800017f */
[----:B-1----:R-:W-:Y:S05]  /*adb0*/  @!P0 NANOSLEEP.SYNCS 0x989680 ;  /* 0x009896800000895d */ /* 0x002fea0003900000 */
[----:B------:R-:W1:Y:S02]  /*adc0*/  @!P0 SYNCS.PHASECHK.TRANS64 P0, [R8+URZ], R5 ;  /* 0x00000005080085a7 */ /* 0x000e64000800007f */
[----:B-1----:R-:W-:Y:S05]  /*add0*/  @!P0 BRA `(.L_x_328) ;  /* 0xfffffffc00f08947 */ /* 0x002fea000383ffff */
[----:B------:R-:W-:Y:S05]  /*ade0*/  BRA `(.L_x_353) ;  /* 0xfffffff400c87947 */ /* 0x000fea000383ffff */
.L_x_329:
[----:B0-----:R0:W1:Y:S02]  /*adf0*/  SYNCS.PHASECHK.TRANS64.TRYWAIT P0, [R9+URZ], R4 ;  /* 0x00000004090075a7 */ /* 0x001064000800017f */
[----:B-1----:R-:W-:Y:S05]  /*ae00*/  @!P0 NANOSLEEP.SYNCS 0x989680 ;  /* 0x009896800000895d */ /* 0x002fea0003900000 */
[----:B------:R-:W1:Y:S02]  /*ae10*/  @!P0 SYNCS.PHASECHK.TRANS64 P0, [R9+URZ], R4 ;  /* 0x00000004090085a7 */ /* 0x000e64000800007f */
[----:B-1----:R-:W-:Y:S05]  /*ae20*/  @!P0 BRA `(.L_x_329) ;  /* 0xfffffffc00f08947 */ /* 0x002fea000383ffff */
[----:B------:R-:W-:Y:S05]  /*ae30*/  BRA `(.L_x_354) ;  /* 0xfffffff400d87947 */ /* 0x000fea000383ffff */
.L_x_330:
[----:B0-----:R0:W1:Y:S02]  /*ae40*/  SYNCS.PHASECHK.TRANS64.TRYWAIT P0, [R8+URZ], R5 ;  /* 0x00000005080075a7 */ /* 0x001064000800017f */
[----:B-1----:R-:W-:Y:S05]  /*ae50*/  @!P0 NANOSLEEP.SYNCS 0x989680 ;  /* 0x009896800000895d */ /* 0x002fea0003900000 */
[----:B------:R-:W1:Y:S02]  /*ae60*/  @!P0 SYNCS.PHASECHK.TRANS64 P0, [R8+URZ], R5 ;  /* 0x00000005080085a7 */ /* 0x000e64000800007f */
[----:B-1----:R-:W-:Y:S05]  /*ae70*/  @!P0 BRA `(.L_x_330) ;  /* 0xfffffffc00f08947 */ /* 0x002fea000383ffff */
[----:B------:R-:W-:Y:S05]  /*ae80*/  BRA `(.L_x_355) ;  /* 0xfffffff400e87947 */ /* 0x000fea000383ffff */
.L_x_331:
[----:B0-----:R0:W1:Y:S02]  /*ae90*/  SYNCS.PHASECHK.TRANS64.TRYWAIT P0, [R9+URZ], R4 ;  /* 0x00000004090075a7 */ /* 0x001064000800017f */
[----:B-1----:R-:W-:Y:S05]  /*aea0*/  @!P0 NANOSLEEP.SYNCS 0x989680 ;  /* 0x009896800000895d */ /* 0x002fea0003900000 */
[----:B------:R-:W1:Y:S02]  /*aeb0*/  @!P0 SYNCS.PHASECHK.TRANS64 P0, [R9+URZ], R4 ;  /* 0x00000004090085a7 */ /* 0x000e64000800007f */
[----:B-1----:R-:W-:Y:S05]  /*aec0*/  @!P0 BRA `(.L_x_331) ;  /* 0xfffffffc00f08947 */ /* 0x002fea000383ffff */
[----:B------:R-:W-:Y:S05]  /*aed0*/  BRA `(.L_x_356) ;  /* 0xfffffff400f87947 */ /* 0x000fea000383ffff */
.L_x_332:
[----:B0-----:R0:W1:Y:S02]  /*aee0*/  SYNCS.PHASECHK.TRANS64.TRYWAIT P0, [R8+URZ], R5 ;  /* 0x00000005080075a7 */ /* 0x001064000800017f */
[----:B-1----:R-:W-:Y:S05]  /*aef0*/  @!P0 NANOSLEEP.SYNCS 0x989680 ;  /* 0x009896800000895d */ /* 0x002fea0003900000 */
[----:B------:R-:W1:Y:S02]  /*af00*/  @!P0 SYNCS.PHASECHK.TRANS64 P0, [R8+URZ], R5 ;  /* 0x00000005080085a7 */ /* 0x000e64000800007f */
[----:B-1----:R-:W-:Y:S05]  /*af10*/  @!P0 BRA `(.L_x_332) ;  /* 0xfffffffc00f08947 */ /* 0x002fea000383ffff */
[----:B------:R-:W-:Y:S05]  /*af20*/  BRA `(.L_x_357) ;  /* 0xfffffff800087947 */ /* 0x000fea000383ffff */
.L_x_333:
[----:B-1----:R1:W2:Y:S02]  /*af30*/  SYNCS.PHASECHK.TRANS64.TRYWAIT P0, [R11+URZ], R6 ;  /* 0x000000060b0075a7 */ /* 0x0022a4000800017f */
[----:B--2---:R-:W-:Y:S05]  /*af40*/  @!P0 NANOSLEEP.SYNCS 0x989680 ;  /* 0x009896800000895d */ /* 0x004fea0003900000 */
[----:B------:R-:W2:Y:S02]  /*af50*/  @!P0 SYNCS.PHASECHK.TRANS64 P0, [R11+URZ], R6 ;  /* 0x000000060b0085a7 */ /* 0x000ea4000800007f */
[----:B--2---:R-:W-:Y:S05]  /*af60*/  @!P0 BRA `(.L_x_333) ;  /* 0xfffffffc00f08947 */ /* 0x004fea000383ffff */
[----:B------:R-:W-:Y:S05]  /*af70*/  BRA `(.L_x_358) ;  /* 0xfffffff800107947 */ /* 0x000fea000383ffff */
.L_x_359:
[----:B------:R-:W-:-:S00]  /*af80*/  BRA `(.L_x_359) ;  /* 0xfffffffc00fc7947 */ /* 0x000fc0000383ffff */
[----:B------:R-:W-:-:S00]  /*af90*/  NOP ;  /* 0x0000000000007918 */ /* 0x000fc00000000000 */
        /* <DEDUP_REMOVED lines=14> */
.L_x_360:


//--------------------- .nv.global.init           --------------------------
	.section	.nv.global.init,"aw",@progbits
.nv.global.init:
	.type		$str$22,@object
	.size		$str$22,($str$23 - $str$22)
$str$22:
        /*0000*/ 	.byte	0x6b, 0x5f, 0x74, 0x69, 0x6c, 0x65, 0x5f, 0x63, 0x6f, 0x75, 0x6e, 0x74, 0x20, 0x3e, 0x3d, 0x20
        /*0010*/ 	.byte	0x31, 0x00
	.type		$str$23,@object
	.size		$str$23,(__unnamed_1 - $str$23)
$str$23:
        /*0012*/ 	.byte	0x2f, 0x74, 0x6d, 0x70, 0x2f, 0x63, 0x75, 0x74, 0x6c, 0x61, 0x73, 0x73, 0x5f, 0x73, 0x77, 0x65
        /*0022*/ 	.byte	0x65, 0x70, 0x5f, 0x73, 0x72, 0x63, 0x2f, 0x69, 0x6e, 0x63, 0x6c, 0x75, 0x64, 0x65, 0x2f, 0x63
        /*0032*/ 	.byte	0x75, 0x74, 0x6c, 0x61, 0x73, 0x73, 0x2f, 0x67, 0x65, 0x6d, 0x6d, 0x2f, 0x63, 0x6f, 0x6c, 0x6c
        /*0042*/ 	.byte	0x65, 0x63, 0x74, 0x69, 0x76, 0x65, 0x2f, 0x73, 0x6d, 0x39, 0x30, 0x5f, 0x6d, 0x6d, 0x61, 0x5f
        /*0052*/ 	.byte	0x74, 0x6d, 0x61, 0x5f, 0x67, 0x6d, 0x6d, 0x61, 0x5f, 0x73, 0x73, 0x5f, 0x77, 0x61, 0x72, 0x70
        /*0062*/ 	.byte	0x73, 0x70, 0x65, 0x63, 0x69, 0x61, 0x6c, 0x69, 0x7a, 0x65, 0x64, 0x2e, 0x68, 0x70, 0x70, 0x00
	.type		__unnamed_1,@object
	.size		__unnamed_1,(.L_0 - __unnamed_1)
__unnamed_1:
        /*0072*/ 	.byte	0x76, 0x6f, 0x69, 0x64, 0x20, 0x63, 0x75, 0x74, 0x6c, 0x61, 0x73, 0x73, 0x3a, 0x3a, 0x67, 0x65
        /* <DEDUP_REMOVED lines=172> */
        /*0b42*/ 	.byte	0x3a, 0x3a, 0x69, 0x64, 0x65, 0x6e, 0x74, 0x69, 0x74, 0x79, 0x5d, 0x00
.L_0:


//--------------------- .nv.shared._ZN7cutlass13device_kernelINS_4gemm6kernel13GemmUniversalIN4cute5tupleIJiiiiEEENS1_10collective13CollectiveMmaINS1_34MainloopSm90TmaGmmaWarpSpecializedILi18ENS5_IJNS4_1CILi2EEENSA_ILi1EEESC_EEENS1_35KernelTmaWarpSpecializedCooperativeEEENS5_IJNSA_ILi256EEENSA_ILi128EEENSA_ILi32EEEEEEaNS5_IJlSC_lEEEaSK_NS4_8TiledMMAINS4_8MMA_AtomIJNS4_4SM904GMMA27MMA_64x128x32_S32S8S8_SS_TNEEEENS4_6LayoutISD_NS5_IJSC_NSA_ILi0EEESS_EEEEENS5_IJNS4_10UnderscoreESV_SV_EEEEENS4_13SM90_TMA_LOADENS4_14ComposedLayoutINS4_7SwizzleILi1ELi4ELi3EEENS4_18smem_ptr_flag_bitsILi8EEENSR_INS5_IJNSA_ILi8EEESI_EEENS5_IJSI_SC_EEEEEEEvNS4_8identityENS4_23SM90_TMA_LOAD_MULTICASTES18_vS19_EENS_8epilogue10collective6detail29Sm90TmaWarpSpecializedAdapterINS1D_15DefaultEpilogueIaSK_SK_NS1C_6thread17LinearCombinationIaLi1EiiLNS1H_9ScaleType4KindE0ELNS_15FloatRoundStyleE2EaEENS1_15EpilogueDefaultEEEEEvvEEEEvNT_6ParamsE --------------------------
	.section	.nv.shared._ZN7cutlass13device_kernelINS_4gemm6kernel13GemmUniversalIN4cute5tupleIJiiiiEEENS1_10collective13CollectiveMmaINS1_34MainloopSm90TmaGmmaWarpSpecializedILi18ENS5_IJNS4_1CILi2EEENSA_ILi1EEESC_EEENS1_35KernelTmaWarpSpecializedCooperativeEEENS5_IJNSA_ILi256EEENSA_ILi128EEENSA_ILi32EEEEEEaNS5_IJlSC_lEEEaSK_NS4_8TiledMMAINS4_8MMA_AtomIJNS4_4SM904GMMA27MMA_64x128x32_S32S8S8_SS_TNEEEENS4_6LayoutISD_NS5_IJSC_NSA_ILi0EEESS_EEEEENS5_IJNS4_10UnderscoreESV_SV_EEEEENS4_13SM90_TMA_LOADENS4_14ComposedLayoutINS4_7SwizzleILi1ELi4ELi3EEENS4_18smem_ptr_flag_bitsILi8EEENSR_INS5_IJNSA_ILi8EEESI_EEENS5_IJSI_SC_EEEEEEEvNS4_8identityENS4_23SM90_TMA_LOAD_MULTICASTES18_vS19_EENS_8epilogue10collective6detail29Sm90TmaWarpSpecializedAdapterINS1D_15DefaultEpilogueIaSK_SK_NS1C_6thread17LinearCombinationIaLi1EiiLNS1H_9ScaleType4KindE0ELNS_15FloatRoundStyleE2EaEENS1_15EpilogueDefaultEEEEEvvEEEEvNT_6ParamsE,"aw",@nobits
	.sectionflags	@""
	.align	16
	.zero		1024


//--------------------- .nv.shared.reserved.0     --------------------------
	.section	.nv.shared.reserved.0,"aw",@nobits
	.weak		__nv_reservedSMEM_offset_0_alias
	.size		__nv_reservedSMEM_offset_0_alias, 0, 0
	.other		__nv_reservedSMEM_offset_0_alias,@"STO_CUDA_RESERVED_SHARED STV_DEFAULT"
__nv_reservedSMEM_offset_0_alias:
	.zero		0


//--------------------- .nv.global                --------------------------
	.section	.nv.global,"aw",@nobits
.nv.global:
	.type		_ZN39_INTERNAL_8fb25a49_4_k_cu_78912d8b_68774cute1_E,@object
	.size		_ZN39_INTERNAL_8fb25a49_4_k_cu_78912d8b_68774cute1_E,(_ZN39_INTERNAL_8fb25a49_4_k_cu_78912d8b_68774cuda3std3__45__cpo6cbeginE - _ZN39_INTERNAL_8fb25a49_4_k_cu_78912d8b_68774cute1_E)
_ZN39_INTERNAL_8fb25a49_4_k_cu_78912d8b_68774cute1_E:
	.zero		1
	.type		_ZN39_INTERNAL_8fb25a49_4_k_cu_78912d8b_68774cuda3std3__45__cpo6cbeginE,@object
	.size		_ZN39_INTERNAL_8fb25a49_4_k_cu_78912d8b_68774cuda3std3__45__cpo6cbeginE,(_ZN39_INTERNAL_8fb25a49_4_k_cu_78912d8b_68774cuda3std3__48in_placeE - _ZN39_INTERNAL_8fb25a49_4_k_cu_78912d8b_68774cuda3std3__45__cpo6cbeginE)
_ZN39_INTERNAL_8fb25a49_4_k_cu_78912d8b_68774cuda3std3__45__cpo6cbeginE:
	.zero		1
	.type		_ZN39_INTERNAL_8fb25a49_4_k_cu_78912d8b_68774cuda3std3__48in_placeE,@object
	.size		_ZN39_INTERNAL_8fb25a49_4_k_cu_78912d8b_68774cuda3std3__48in_placeE,(_ZN39_INTERNAL_8fb25a49_4_k_cu_78912d8b_68774cuda3std6ranges3__45__cpo9iter_moveE - _ZN39_INTERNAL_8fb25a49_4_k_cu_78912d8b_68774cuda3std3__48in_placeE)
_ZN39_INTERNAL_8fb25a49_4_k_cu_78912d8b_68774cuda3std3__48in_placeE:
	.zero		1
	.type		_ZN39_INTERNAL_8fb25a49_4_k_cu_78912d8b_68774cuda3std6ranges3__45__cpo9iter_moveE,@object
	.size		_ZN39_INTERNAL_8fb25a49_4_k_cu_78912d8b_68774cuda3std6ranges3__45__cpo9iter_moveE,(_ZN39_INTERNAL_8fb25a49_4_k_cu_78912d8b_68774cuda3std3__45__cpo5beginE - _ZN39_INTERNAL_8fb25a49_4_k_cu_78912d8b_68774cuda3std6ranges3__45__cpo9iter_moveE)
_ZN39_INTERNAL_8fb25a49_4_k_cu_78912d8b_68774cuda3std6ranges3__45__cpo9iter_moveE:
	.zero		1
	.type		_ZN39_INTERNAL_8fb25a49_4_k_cu_78912d8b_68774cuda3std3__45__cpo5beginE,@object
	.size		_ZN39_INTERNAL_8fb25a49_4_k_cu_78912d8b_68774cuda3std3__45__cpo5beginE,(_ZN39_INTERNAL_8fb25a49_4_k_cu_78912d8b_68774cuda3std3__441_GLOBAL__N__8fb25a49_4_k_cu_78912d8b_68776ignoreE - _ZN39_INTERNAL_8fb25a49_4_k_cu_78912d8b_68774cuda3std3__45__cpo5beginE)
_ZN39_INTERNAL_8fb25a49_4_k_cu_78912d8b_68774cuda3std3__45__cpo5beginE:
	.zero		1
	.type		_ZN39_INTERNAL_8fb25a49_4_k_cu_78912d8b_68774cuda3std3__441_GLOBAL__N__8fb25a49_4_k_cu_78912d8b_68776ignoreE,@object
	.size		_ZN39_INTERNAL_8fb25a49_4_k_cu_78912d8b_68774cuda3std3__441_GLOBAL__N__8fb25a49_4_k_cu_78912d8b_68776ignoreE,(_ZN39_INTERNAL_8fb25a49_4_k_cu_78912d8b_68774cute7productE - _ZN39_INTERNAL_8fb25a49_4_k_cu_78912d8b_68774cuda3std3__441_GLOBAL__N__8fb25a49_4_k_cu_78912d8b_68776ignoreE)
_ZN39_INTERNAL_8fb25a49_4_k_cu_78912d8b_68774cuda3std3__441_GLOBAL__N__8fb25a49_4_k_cu_78912d8b_68776ignoreE:
	.zero		1
	.type		_ZN39_INTERNAL_8fb25a49_4_k_cu_78912d8b_68774cute7productE,@object
	.size		_ZN39_INTERNAL_8fb25a49_4_k_cu_78912d8b_68774cute7productE,(_ZN39_INTERNAL_8fb25a49_4_k_cu_78912d8b_68774cuda3std3__45__cpo3endE - _ZN39_INTERNAL_8fb25a49_4_k_cu_78912d8b_68774cute7productE)
_ZN39_INTERNAL_8fb25a49_4_k_cu_78912d8b_68774cute7productE:
	.zero		1
	.type		_ZN39_INTERNAL_8fb25a49_4_k_cu_78912d8b_68774cuda3std3__45__cpo3endE,@object
	.size		_ZN39_INTERNAL_8fb25a49_4_k_cu_78912d8b_68774cuda3std3__45__cpo3endE,(_ZN39_INTERNAL_8fb25a49_4_k_cu_78912d8b_68774cuda3std3__419piecewise_constructE - _ZN39_INTERNAL_8fb25a49_4_k_cu_78912d8b_68774cuda3std3__45__cpo3endE)
_ZN39_INTERNAL_8fb25a49_4_k_cu_78912d8b_68774cuda3std3__45__cpo3endE:
	.zero		1
	.type		_ZN39_INTERNAL_8fb25a49_4_k_cu_78912d8b_68774cuda3std3__419piecewise_constructE,@object
	.size		_ZN39_INTERNAL_8fb25a49_4_k_cu_78912d8b_68774cuda3std3__419piecewise_constructE,(_ZN39_INTERNAL_8fb25a49_4_k_cu_78912d8b_68774cuda3std3__45__cpo4cendE - _ZN39_INTERNAL_8fb25a49_4_k_cu_78912d8b_68774cuda3std3__419piecewise_constructE)
_ZN39_INTERNAL_8fb25a49_4_k_cu_78912d8b_68774cuda3std3__419piecewise_constructE:
	.zero		1
	.type		_ZN39_INTERNAL_8fb25a49_4_k_cu_78912d8b_68774cuda3std3__45__cpo4cendE,@object
	.size		_ZN39_INTERNAL_8fb25a49_4_k_cu_78912d8b_68774cuda3std3__45__cpo4cendE,(_ZN39_INTERNAL_8fb25a49_4_k_cu_78912d8b_68774cuda3std6ranges3__45__cpo4swapE - _ZN39_INTERNAL_8fb25a49_4_k_cu_78912d8b_68774cuda3std3__45__cpo4cendE)
_ZN39_INTERNAL_8fb25a49_4_k_cu_78912d8b_68774cuda3std3__45__cpo4cendE:
	.zero		1
	.type		_ZN39_INTERNAL_8fb25a49_4_k_cu_78912d8b_68774cuda3std6ranges3__45__cpo4swapE,@object
	.size		_ZN39_INTERNAL_8fb25a49_4_k_cu_78912d8b_68774cuda3std6ranges3__45__cpo4swapE,(.L_8 - _ZN39_INTERNAL_8fb25a49_4_k_cu_78912d8b_68774cuda3std6ranges3__45__cpo4swapE)
_ZN39_INTERNAL_8fb25a49_4_k_cu_78912d8b_68774cuda3std6ranges3__45__cpo4swapE:
	.zero		1
.L_8:


//--------------------- .nv.constant0._ZN7cutlass13device_kernelINS_4gemm6kernel13GemmUniversalIN4cute5tupleIJiiiiEEENS1_10collective13CollectiveMmaINS1_34MainloopSm90TmaGmmaWarpSpecializedILi18ENS5_IJNS4_1CILi2EEENSA_ILi1EEESC_EEENS1_35KernelTmaWarpSpecializedCooperativeEEENS5_IJNSA_ILi256EEENSA_ILi128EEENSA_ILi32EEEEEEaNS5_IJlSC_lEEEaSK_NS4_8TiledMMAINS4_8MMA_AtomIJNS4_4SM904GMMA27MMA_64x128x32_S32S8S8_SS_TNEEEENS4_6LayoutISD_NS5_IJSC_NSA_ILi0EEESS_EEEEENS5_IJNS4_10UnderscoreESV_SV_EEEEENS4_13SM90_TMA_LOADENS4_14ComposedLayoutINS4_7SwizzleILi1ELi4ELi3EEENS4_18smem_ptr_flag_bitsILi8EEENSR_INS5_IJNSA_ILi8EEESI_EEENS5_IJSI_SC_EEEEEEEvNS4_8identityENS4_23SM90_TMA_LOAD_MULTICASTES18_vS19_EENS_8epilogue10collective6detail29Sm90TmaWarpSpecializedAdapterINS1D_15DefaultEpilogueIaSK_SK_NS1C_6thread17LinearCombinationIaLi1EiiLNS1H_9ScaleType4KindE0ELNS_15FloatRoundStyleE2EaEENS1_15EpilogueDefaultEEEEEvvEEEEvNT_6ParamsE --------------------------
	.section	.nv.constant0._ZN7cutlass13device_kernelINS_4gemm6kernel13GemmUniversalIN4cute5tupleIJiiiiEEENS1_10collective13CollectiveMmaINS1_34MainloopSm90TmaGmmaWarpSpecializedILi18ENS5_IJNS4_1CILi2EEENSA_ILi1EEESC_EEENS1_35KernelTmaWarpSpecializedCooperativeEEENS5_IJNSA_ILi256EEENSA_ILi128EEENSA_ILi32EEEEEEaNS5_IJlSC_lEEEaSK_NS4_8TiledMMAINS4_8MMA_AtomIJNS4_4SM904GMMA27MMA_64x128x32_S32S8S8_SS_TNEEEENS4_6LayoutISD_NS5_IJSC_NSA_ILi0EEESS_EEEEENS5_IJNS4_10UnderscoreESV_SV_EEEEENS4_13SM90_TMA_LOADENS4_14ComposedLayoutINS4_7SwizzleILi1ELi4ELi3EEENS4_18smem_ptr_flag_bitsILi8EEENSR_INS5_IJNSA_ILi8EEESI_EEENS5_IJSI_SC_EEEEEEEvNS4_8identityENS4_23SM90_TMA_LOAD_MULTICASTES18_vS19_EENS_8epilogue10collective6detail29Sm90TmaWarpSpecializedAdapterINS1D_15DefaultEpilogueIaSK_SK_NS1C_6thread17LinearCombinationIaLi1EiiLNS1H_9ScaleType4KindE0ELNS_15FloatRoundStyleE2EaEENS1_15EpilogueDefaultEEEEEvvEEEEvNT_6ParamsE,"a",@progbits
	.sectionflags	@""
	.align	4
.nv.constant0._ZN7cutlass13device_kernelINS_4gemm6kernel13GemmUniversalIN4cute5tupleIJiiiiEEENS1_10collective13CollectiveMmaINS1_34MainloopSm90TmaGmmaWarpSpecializedILi18ENS5_IJNS4_1CILi2EEENSA_ILi1EEESC_EEENS1_35KernelTmaWarpSpecializedCooperativeEEENS5_IJNSA_ILi256EEENSA_ILi128EEENSA_ILi32EEEEEEaNS5_IJlSC_lEEEaSK_NS4_8TiledMMAINS4_8MMA_AtomIJNS4_4SM904GMMA27MMA_64x128x32_S32S8S8_SS_TNEEEENS4_6LayoutISD_NS5_IJSC_NSA_ILi0EEESS_EEEEENS5_IJNS4_10UnderscoreESV_SV_EEEEENS4_13SM90_TMA_LOADENS4_14ComposedLayoutINS4_7SwizzleILi1ELi4ELi3EEENS4_18smem_ptr_flag_bitsILi8EEENSR_INS5_IJNSA_ILi8EEESI_EEENS5_IJSI_SC_EEEEEEEvNS4_8identityENS4_23SM90_TMA_LOAD_MULTICASTES18_vS19_EENS_8epilogue10collective6detail29Sm90TmaWarpSpecializedAdapterINS1D_15DefaultEpilogueIaSK_SK_NS1C_6thread17LinearCombinationIaLi1EiiLNS1H_9ScaleType4KindE0ELNS_15FloatRoundStyleE2EaEENS1_15EpilogueDefaultEEEEEvvEEEEvNT_6ParamsE:
	.zero		1664


//--------------------- SYMBOLS --------------------------

	.type		.nv.reservedSmem.offset0,@object
	.size		.nv.reservedSmem.offset0,0x4
	.type		__assertfail,@function
